	.target	sm_90a

	.elftype	@"ET_EXEC"


//--------------------- .note.nv.tkinfo           --------------------------
	.section	.note.nv.tkinfo,"",@"SHT_NOTE"
	.sectionflags	@"SHF_NOTE_NV_TKINFO"
	.tkinfo
        /*0018*/ 	.word	0x00000002
        /*0030*/ 	.string	""
        /*0030*/ 	.string	"ptxas"
        /*0030*/ 	.string	"Cuda compilation tools, release 13.0, V13.0.88"
        /*0030*/ 	.string	"Build cuda_13.0.r13.0/compiler.36424714_0"
        /*0030*/ 	.string	"-arch sm_90a -m 64 "



//--------------------- .note.nv.cuinfo           --------------------------
	.section	.note.nv.cuinfo,"",@"SHT_NOTE"
	.sectionflags	@"SHF_NOTE_NV_CUINFO"
        /*0018*/ 	.short	0x0002
        /*001a*/ 	.short	0x005a
        /*001c*/ 	.short	0x0082
	.zero		2


//--------------------- .nv.info                  --------------------------
	.section	.nv.info,"",@"SHT_CUDA_INFO"
	.align	4


	//----- nvinfo : EIATTR_REGCOUNT
	.align		4
        /*0000*/ 	.byte	0x04, 0x2f
        /*0002*/ 	.short	(.L_15 - .L_14)
	.align		4
.L_14:
        /*0004*/ 	.word	index@(_ZN7cutlass13device_kernelINS_4gemm6kernel13GemmUniversalIN4cute5tupleIJiiiiEEENS1_10collective13CollectiveMmaINS1_34MainloopSm90TmaGmmaWarpSpecializedILi4ENS5_IJNS4_1CILi2EEENSA_ILi1EEESC_EEENS1_32KernelTmaWarpSpecializedPingpongEEENS5_IJNSA_ILi64EEENSA_ILi128EEESH_EEENS_6half_tENS5_IJlSC_lEEESJ_SK_NS4_8TiledMMAINS4_8MMA_AtomIJNS4_4SM904GMMA26MMA_64x128x16_F32F16F16_SSILNSO_5MajorE0ELSQ_0ELNSO_7ScaleInE1ELSR_1EEEEEENS4_6LayoutINS5_IJSC_SC_SC_EEENS5_IJNSA_ILi0EEESW_SW_EEEEENS5_IJNS4_10UnderscoreESZ_SZ_EEEEENS4_13SM90_TMA_LOADENS4_14ComposedLayoutINS4_7SwizzleILi3ELi4ELi3EEENS4_18smem_ptr_flag_bitsILi16EEENSU_INS5_IJNSA_ILi8EEESG_EEENS5_IJSG_SC_EEEEEEEvNS4_8identityENS4_23SM90_TMA_LOAD_MULTICASTES1C_vS1D_EENS_8epilogue10collective6detail29Sm90TmaWarpSpecializedAdapterINS1H_15DefaultEpilogueISJ_SK_SK_NS1G_6thread17LinearCombinationISJ_Li1EffLNS1L_9ScaleType4KindE0ELNS_15FloatRoundStyleE2ESJ_EENS1_15EpilogueDefaultEEEEEvvEEEEvNT_6ParamsE)
        /*0008*/ 	.word	0x000000a8


	//----- nvinfo : EIATTR_FRAME_SIZE
	.align		4
.L_15:
        /*000c*/ 	.byte	0x04, 0x11
        /*000e*/ 	.short	(.L_17 - .L_16)
	.align		4
.L_16:
        /*0010*/ 	.word	index@(_ZN7cutlass13device_kernelINS_4gemm6kernel13GemmUniversalIN4cute5tupleIJiiiiEEENS1_10collective13CollectiveMmaINS1_34MainloopSm90TmaGmmaWarpSpecializedILi4ENS5_IJNS4_1CILi2EEENSA_ILi1EEESC_EEENS1_32KernelTmaWarpSpecializedPingpongEEENS5_IJNSA_ILi64EEENSA_ILi128EEESH_EEENS_6half_tENS5_IJlSC_lEEESJ_SK_NS4_8TiledMMAINS4_8MMA_AtomIJNS4_4SM904GMMA26MMA_64x128x16_F32F16F16_SSILNSO_5MajorE0ELSQ_0ELNSO_7ScaleInE1ELSR_1EEEEEENS4_6LayoutINS5_IJSC_SC_SC_EEENS5_IJNSA_ILi0EEESW_SW_EEEEENS5_IJNS4_10UnderscoreESZ_SZ_EEEEENS4_13SM90_TMA_LOADENS4_14ComposedLayoutINS4_7SwizzleILi3ELi4ELi3EEENS4_18smem_ptr_flag_bitsILi16EEENSU_INS5_IJNSA_ILi8EEESG_EEENS5_IJSG_SC_EEEEEEEvNS4_8identityENS4_23SM90_TMA_LOAD_MULTICASTES1C_vS1D_EENS_8epilogue10collective6detail29Sm90TmaWarpSpecializedAdapterINS1H_15DefaultEpilogueISJ_SK_SK_NS1G_6thread17LinearCombinationISJ_Li1EffLNS1L_9ScaleType4KindE0ELNS_15FloatRoundStyleE2ESJ_EENS1_15EpilogueDefaultEEEEEvvEEEEvNT_6ParamsE)
        /*0014*/ 	.word	0x00000000


	//----- nvinfo : EIATTR_MIN_STACK_SIZE
	.align		4
.L_17:
        /*0018*/ 	.byte	0x04, 0x12
        /*001a*/ 	.short	(.L_19 - .L_18)
	.align		4
.L_18:
        /*001c*/ 	.word	index@(_ZN7cutlass13device_kernelINS_4gemm6kernel13GemmUniversalIN4cute5tupleIJiiiiEEENS1_10collective13CollectiveMmaINS1_34MainloopSm90TmaGmmaWarpSpecializedILi4ENS5_IJNS4_1CILi2EEENSA_ILi1EEESC_EEENS1_32KernelTmaWarpSpecializedPingpongEEENS5_IJNSA_ILi64EEENSA_ILi128EEESH_EEENS_6half_tENS5_IJlSC_lEEESJ_SK_NS4_8TiledMMAINS4_8MMA_AtomIJNS4_4SM904GMMA26MMA_64x128x16_F32F16F16_SSILNSO_5MajorE0ELSQ_0ELNSO_7ScaleInE1ELSR_1EEEEEENS4_6LayoutINS5_IJSC_SC_SC_EEENS5_IJNSA_ILi0EEESW_SW_EEEEENS5_IJNS4_10UnderscoreESZ_SZ_EEEEENS4_13SM90_TMA_LOADENS4_14ComposedLayoutINS4_7SwizzleILi3ELi4ELi3EEENS4_18smem_ptr_flag_bitsILi16EEENSU_INS5_IJNSA_ILi8EEESG_EEENS5_IJSG_SC_EEEEEEEvNS4_8identityENS4_23SM90_TMA_LOAD_MULTICASTES1C_vS1D_EENS_8epilogue10collective6detail29Sm90TmaWarpSpecializedAdapterINS1H_15DefaultEpilogueISJ_SK_SK_NS1G_6thread17LinearCombinationISJ_Li1EffLNS1L_9ScaleType4KindE0ELNS_15FloatRoundStyleE2ESJ_EENS1_15EpilogueDefaultEEEEEvvEEEEvNT_6ParamsE)
        /*0020*/ 	.word	0x00000000
.L_19:


//--------------------- .nv.compat                --------------------------
	.section	.nv.compat,"",@"SHT_CUDA_COMPAT_INFO"
	.align	4
        /*0000*/ 	.byte	0x02, 0x09, 0x01, 0x00, 0x02, 0x02, 0x04, 0x00, 0x02, 0x05, 0x05, 0x00, 0x03, 0x07, 0x01, 0x01
        /*0010*/ 	.byte	0x02, 0x03, 0x01, 0x00, 0x02, 0x06, 0x01, 0x00, 0x04, 0x0b, 0x08, 0x00, 0x00, 0x00, 0x00, 0x00
        /*0020*/ 	.byte	0x00, 0x00, 0x00, 0x00


//--------------------- .nv.info._ZN7cutlass13device_kernelINS_4gemm6kernel13GemmUniversalIN4cute5tupleIJiiiiEEENS1_10collective13CollectiveMmaINS1_34MainloopSm90TmaGmmaWarpSpecializedILi4ENS5_IJNS4_1CILi2EEENSA_ILi1EEESC_EEENS1_32KernelTmaWarpSpecializedPingpongEEENS5_IJNSA_ILi64EEENSA_ILi128EEESH_EEENS_6half_tENS5_IJlSC_lEEESJ_SK_NS4_8TiledMMAINS4_8MMA_AtomIJNS4_4SM904GMMA26MMA_64x128x16_F32F16F16_SSILNSO_5MajorE0ELSQ_0ELNSO_7ScaleInE1ELSR_1EEEEEENS4_6LayoutINS5_IJSC_SC_SC_EEENS5_IJNSA_ILi0EEESW_SW_EEEEENS5_IJNS4_10UnderscoreESZ_SZ_EEEEENS4_13SM90_TMA_LOADENS4_14ComposedLayoutINS4_7SwizzleILi3ELi4ELi3EEENS4_18smem_ptr_flag_bitsILi16EEENSU_INS5_IJNSA_ILi8EEESG_EEENS5_IJSG_SC_EEEEEEEvNS4_8identityENS4_23SM90_TMA_LOAD_MULTICASTES1C_vS1D_EENS_8epilogue10collective6detail29Sm90TmaWarpSpecializedAdapterINS1H_15DefaultEpilogueISJ_SK_SK_NS1G_6thread17LinearCombinationISJ_Li1EffLNS1L_9ScaleType4KindE0ELNS_15FloatRoundStyleE2ESJ_EENS1_15EpilogueDefaultEEEEEvvEEEEvNT_6ParamsE --------------------------
	.section	.nv.info._ZN7cutlass13device_kernelINS_4gemm6kernel13GemmUniversalIN4cute5tupleIJiiiiEEENS1_10collective13CollectiveMmaINS1_34MainloopSm90TmaGmmaWarpSpecializedILi4ENS5_IJNS4_1CILi2EEENSA_ILi1EEESC_EEENS1_32KernelTmaWarpSpecializedPingpongEEENS5_IJNSA_ILi64EEENSA_ILi128EEESH_EEENS_6half_tENS5_IJlSC_lEEESJ_SK_NS4_8TiledMMAINS4_8MMA_AtomIJNS4_4SM904GMMA26MMA_64x128x16_F32F16F16_SSILNSO_5MajorE0ELSQ_0ELNSO_7ScaleInE1ELSR_1EEEEEENS4_6LayoutINS5_IJSC_SC_SC_EEENS5_IJNSA_ILi0EEESW_SW_EEEEENS5_IJNS4_10UnderscoreESZ_SZ_EEEEENS4_13SM90_TMA_LOADENS4_14ComposedLayoutINS4_7SwizzleILi3ELi4ELi3EEENS4_18smem_ptr_flag_bitsILi16EEENSU_INS5_IJNSA_ILi8EEESG_EEENS5_IJSG_SC_EEEEEEEvNS4_8identityENS4_23SM90_TMA_LOAD_MULTICASTES1C_vS1D_EENS_8epilogue10collective6detail29Sm90TmaWarpSpecializedAdapterINS1H_15DefaultEpilogueISJ_SK_SK_NS1G_6thread17LinearCombinationISJ_Li1EffLNS1L_9ScaleType4KindE0ELNS_15FloatRoundStyleE2ESJ_EENS1_15EpilogueDefaultEEEEEvvEEEEvNT_6ParamsE,"",@"SHT_CUDA_INFO"
	.sectionflags	@""
	.align	4


	//----- nvinfo : EIATTR_CUDA_API_VERSION
	.align		4
        /*0000*/ 	.byte	0x04, 0x37
        /*0002*/ 	.short	(.L_21 - .L_20)
.L_20:
        /*0004*/ 	.word	0x00000082


	//----- nvinfo : EIATTR_KPARAM_INFO
	.align		4
.L_21:
        /*0008*/ 	.byte	0x04, 0x17
        /*000a*/ 	.short	(.L_23 - .L_22)
.L_22:
        /*000c*/ 	.word	0x00000000
        /*0010*/ 	.short	0x0000
        /*0012*/ 	.short	0x0070
        /*0014*/ 	.byte	0x00, 0xf0, 0x01, 0x10


	//----- nvinfo : EIATTR_SPARSE_MMA_MASK
	.align		4
.L_23:
        /*0018*/ 	.byte	0x03, 0x50
        /*001a*/ 	.short	0x0000


	//----- nvinfo : EIATTR_MAXREG_COUNT
	.align		4
        /*001c*/ 	.byte	0x03, 0x1b
        /*001e*/ 	.short	0x00a8


	//----- nvinfo : EIATTR_NUM_BARRIERS
	.align		4
        /*0020*/ 	.byte	0x02, 0x4c
        /*0022*/ 	.byte	0x01
	.zero		1


	//----- nvinfo : EIATTR_EXTERNS
	.align		4
        /*0024*/ 	.byte	0x04, 0x0f
        /*0026*/ 	.short	(.L_25 - .L_24)


	//   ....[0]....
	.align		4
.L_24:
        /*0028*/ 	.word	index@(__assertfail)


	//----- nvinfo : EIATTR_MERCURY_ISA_VERSION
	.align		4
.L_25:
        /*002c*/ 	.byte	0x03, 0x5f
        /*002e*/ 	.short	0x0101


	//----- nvinfo : EIATTR_INT_WARP_WIDE_INSTR_OFFSETS
	.align		4
        /*0030*/ 	.byte	0x04, 0x31
        /*0032*/ 	.short	(.L_27 - .L_26)


	//   ....[0]....
.L_26:
        /*0034*/ 	.word	0x000005d0


	//   ....[1]....
        /*0038*/ 	.word	0x00000610


	//   ....[2]....
        /*003c*/ 	.word	0x000006a0


	//   ....[3]....
        /*0040*/ 	.word	0x000006b0


	//   ....[4]....
        /*0044*/ 	.word	0x000006d0


	//   ....[5]....
        /*0048*/ 	.word	0x000006f0


	//   ....[6]....
        /*004c*/ 	.word	0x000007e0


	//   ....[7]....
        /*0050*/ 	.word	0x00000800


	//   ....[8]....
        /*0054*/ 	.word	0x000025a0


	//----- nvinfo : EIATTR_COOP_GROUP_MASK_REGIDS
	.align		4
.L_27:
        /*0058*/ 	.byte	0x04, 0x29
        /*005a*/ 	.short	(.L_29 - .L_28)


	//   ....[0]....
.L_28:
        /*005c*/ 	.word	0xffffffff


	//   ....[1]....
        /*0060*/ 	.word	0xffffffff


	//   ....[2]....
        /*0064*/ 	.word	0xffffffff


	//   ....[3]....
        /*0068*/ 	.word	0xffffffff


	//   ....[4]....
        /*006c*/ 	.word	0xffffffff


	//   ....[5]....
        /*0070*/ 	.word	0xffffffff


	//   ....[6]....
        /*0074*/ 	.word	0xffffffff


	//----- nvinfo : EIATTR_COOP_GROUP_INSTR_OFFSETS
	.align		4
.L_29:
        /*0078*/ 	.byte	0x04, 0x28
        /*007a*/ 	.short	(.L_31 - .L_30)


	//   ....[0]....
.L_30:
        /*007c*/ 	.word	0x00000060


	//   ....[1]....
        /*0080*/ 	.word	0x00000080


	//   ....[2]....
        /*0084*/ 	.word	0x00000180


	//   ....[3]....
        /*0088*/ 	.word	0x000003b0


	//   ....[4]....
        /*008c*/ 	.word	0x00000400


	//   ....[5]....
        /*0090*/ 	.word	0x000004f0


	//   ....[6]....
        /*0094*/ 	.word	0x00000980


	//----- nvinfo : EIATTR_REG_RECONFIG
	.align		4
.L_31:
        /*0098*/ 	.byte	0x01, 0x54
	.zero		2


	//----- nvinfo : EIATTR_SYSCALL_OFFSETS
	.align		4
        /*009c*/ 	.byte	0x04, 0x46
        /*009e*/ 	.short	(.L_33 - .L_32)


	//   ....[0]....
.L_32:
        /*00a0*/ 	.word	0x000019b0


	//----- nvinfo : EIATTR_MBARRIER_INSTR_OFFSETS
	.align		4
.L_33:
        /*00a4*/ 	.byte	0x04, 0x39
        /*00a6*/ 	.short	(.L_35 - .L_34)


	//   ....[0]....
.L_34:
        /*00a8*/ 	.word	0x00000300
        /*00ac*/ 	.word	0x000000ff
        /*00b0*/ 	.word	0x00000000
        /*00b4*/ 	.short	0x0100
        /*00b6*/ 	.byte	0x07
	.zero		1


	//   ....[1]....
        /*00b8*/ 	.word	0x00000310
        /*00bc*/ 	.word	0x000000ff
        /*00c0*/ 	.word	0x00000020
        /*00c4*/ 	.short	0x0100
        /*00c6*/ 	.byte	0x07
	.zero		1


	//   ....[2]....
        /*00c8*/ 	.word	0x00000320
        /*00cc*/ 	.word	0x000000ff
        /*00d0*/ 	.word	0x00000008
        /*00d4*/ 	.short	0x0100
        /*00d6*/ 	.byte	0x07
	.zero		1


	//   ....[3]....
        /*00d8*/ 	.word	0x00000330
        /*00dc*/ 	.word	0x000000ff
        /*00e0*/ 	.word	0x00000028
        /*00e4*/ 	.short	0x0100
        /*00e6*/ 	.byte	0x07
	.zero		1


	//   ....[4]....
        /*00e8*/ 	.word	0x00000340
        /*00ec*/ 	.word	0x000000ff
        /*00f0*/ 	.word	0x00000010
        /*00f4*/ 	.short	0x0100
        /*00f6*/ 	.byte	0x07
	.zero		1


	//   ....[5]....
        /*00f8*/ 	.word	0x00000350
        /*00fc*/ 	.word	0x000000ff
        /*0100*/ 	.word	0x00000030
        /*0104*/ 	.short	0x0100
        /*0106*/ 	.byte	0x07
	.zero		1


	//   ....[6]....
        /*0108*/ 	.word	0x00000360
        /*010c*/ 	.word	0x000000ff
        /*0110*/ 	.word	0x00000018
        /*0114*/ 	.short	0x0100
        /*0116*/ 	.byte	0x07
	.zero		1


	//   ....[7]....
        /*0118*/ 	.word	0x00000370
        /*011c*/ 	.word	0x000000ff
        /*0120*/ 	.word	0x00000038
        /*0124*/ 	.short	0x0100
        /*0126*/ 	.byte	0x07
	.zero		1


	//   ....[8]....
        /*0128*/ 	.word	0x00000840
        /*012c*/ 	.word	0x000000ff
        /*0130*/ 	.word	0x00000070
        /*0134*/ 	.short	0x0100
        /*0136*/ 	.byte	0x0c
	.zero		1


	//   ....[9]....
        /*0138*/ 	.word	0x00000890
        /*013c*/ 	.word	0x000000ff
        /*0140*/ 	.word	0x00000078
        /*0144*/ 	.short	0x0100
        /*0146*/ 	.byte	0x0c
	.zero		1


	//   ....[10]....
        /*0148*/ 	.word	0x000008c0
        /*014c*/ 	.word	0x000000ff
        /*0150*/ 	.word	0x00000050
        /*0154*/ 	.short	0x0100
        /*0156*/ 	.byte	0x0d
	.zero		1


	//   ....[11]....
        /*0158*/ 	.word	0x00000910
        /*015c*/ 	.word	0x000000ff
        /*0160*/ 	.word	0x00000058
        /*0164*/ 	.short	0x0100
        /*0166*/ 	.byte	0x0d
	.zero		1


	//   ....[12]....
        /*0168*/ 	.word	0x00000920
        /*016c*/ 	.word	0x000000ff
        /*0170*/ 	.word	0x00000060
        /*0174*/ 	.short	0x0100
        /*0176*/ 	.byte	0x0d
	.zero		1


	//   ....[13]....
        /*0178*/ 	.word	0x00000930
        /*017c*/ 	.word	0x000000ff
        /*0180*/ 	.word	0x00000068
        /*0184*/ 	.short	0x0100
        /*0186*/ 	.byte	0x0d
	.zero		1


	//   ....[14]....
        /*0188*/ 	.word	0x00001870
        /*018c*/ 	.word	0x00000061
        /*0190*/ 	.word	0xfffffff8
        /*0194*/ 	.short	0x010a
        /*0196*/ 	.byte	0x3f
	.zero		1


	//   ....[15]....
        /*0198*/ 	.word	0x00001a40
        /*019c*/ 	.word	0x00000003
        /*01a0*/ 	.word	0x00000000
        /*01a4*/ 	.short	0x010a
        /*01a6*/ 	.byte	0x3f
	.zero		1


	//   ....[16]....
        /*01a8*/ 	.word	0x00001aa0
        /*01ac*/ 	.word	0x00000003
        /*01b0*/ 	.word	0x00000000
        /*01b4*/ 	.short	0x010a
        /*01b6*/ 	.byte	0x3f
	.zero		1


	//   ....[17]....
        /*01b8*/ 	.word	0x00001fc0
        /*01bc*/ 	.word	0x000000ff
        /*01c0*/ 	.word	0x00000000
        /*01c4*/ 	.short	0x010a
        /*01c6*/ 	.byte	0x04
	.zero		1


	//   ....[18]....
        /*01c8*/ 	.word	0x00002000
        /*01cc*/ 	.word	0x000000ff
        /*01d0*/ 	.word	0x00000000
        /*01d4*/ 	.short	0x010a
        /*01d6*/ 	.byte	0x04
	.zero		1


	//   ....[19]....
        /*01d8*/ 	.word	0x00002430
        /*01dc*/ 	.word	0x00000005
        /*01e0*/ 	.word	0x00000000
        /*01e4*/ 	.short	0x0101
        /*01e6*/ 	.byte	0x3f
	.zero		1


	//   ....[20]....
        /*01e8*/ 	.word	0x00002530
        /*01ec*/ 	.word	0x00000065
        /*01f0*/ 	.word	0x00000000
        /*01f4*/ 	.short	0x0101
        /*01f6*/ 	.byte	0x32
	.zero		1


	//   ....[21]....
        /*01f8*/ 	.word	0x00002620
        /*01fc*/ 	.word	0x00000003
        /*0200*/ 	.word	0x00000000
        /*0204*/ 	.short	0x0101
        /*0206*/ 	.byte	0x3f
	.zero		1


	//   ....[22]....
        /*0208*/ 	.word	0x00002680
        /*020c*/ 	.word	0x00000061
        /*0210*/ 	.word	0x00000008
        /*0214*/ 	.short	0x010a
        /*0216*/ 	.byte	0x3f
	.zero		1


	//   ....[23]....
        /*0218*/ 	.word	0x00006780
        /*021c*/ 	.word	0x00000062
        /*0220*/ 	.word	0x00000000
        /*0224*/ 	.short	0x0101
        /*0226*/ 	.byte	0x32
	.zero		1


	//   ....[24]....
        /*0228*/ 	.word	0x000071d0
        /*022c*/ 	.word	0x00000007
        /*0230*/ 	.word	0x00000020
        /*0234*/ 	.short	0x010a
        /*0236*/ 	.byte	0x3f
	.zero		1


	//   ....[25]....
        /*0238*/ 	.word	0x00007660
        /*023c*/ 	.word	0x00000003
        /*0240*/ 	.word	0x00000078
        /*0244*/ 	.short	0x0101
        /*0246*/ 	.byte	0x3f
	.zero		1


	//   ....[26]....
        /*0248*/ 	.word	0x00007dd0
        /*024c*/ 	.word	0x00000007
        /*0250*/ 	.word	0x00000000
        /*0254*/ 	.short	0x010a
        /*0256*/ 	.byte	0x3f
	.zero		1


	//   ....[27]....
        /*0258*/ 	.word	0x00007e50
        /*025c*/ 	.word	0x00000009
        /*0260*/ 	.word	0x00000000
        /*0264*/ 	.short	0x010a
        /*0266*/ 	.byte	0x3f
	.zero		1


	//   ....[28]....
        /*0268*/ 	.word	0x00007ee0
        /*026c*/ 	.word	0x00000006
        /*0270*/ 	.word	0x00000000
        /*0274*/ 	.short	0x010a
        /*0276*/ 	.byte	0x3f
	.zero		1


	//   ....[29]....
        /*0278*/ 	.word	0x00007f70
        /*027c*/ 	.word	0x00000003
        /*0280*/ 	.word	0x00000000
        /*0284*/ 	.short	0x010a
        /*0286*/ 	.byte	0x3f
	.zero		1


	//   ....[30]....
        /*0288*/ 	.word	0x00007fd0
        /*028c*/ 	.word	0x00000061
        /*0290*/ 	.word	0xfffffff8
        /*0294*/ 	.short	0x010a
        /*0296*/ 	.byte	0x3f
	.zero		1


	//   ....[31]....
        /*0298*/ 	.word	0x00008020
        /*029c*/ 	.word	0x00000003
        /*02a0*/ 	.word	0x00000000
        /*02a4*/ 	.short	0x010a
        /*02a6*/ 	.byte	0x3f
	.zero		1


	//   ....[32]....
        /*02a8*/ 	.word	0x00008080
        /*02ac*/ 	.word	0x00000005
        /*02b0*/ 	.word	0x00000000
        /*02b4*/ 	.short	0x010a
        /*02b6*/ 	.byte	0x3f
	.zero		1


	//   ....[33]....
        /*02b8*/ 	.word	0x000080d0
        /*02bc*/ 	.word	0x00000061
        /*02c0*/ 	.word	0x00000008
        /*02c4*/ 	.short	0x010a
        /*02c6*/ 	.byte	0x3f
	.zero		1


	//   ....[34]....
        /*02c8*/ 	.word	0x000081a0
        /*02cc*/ 	.word	0x00000007
        /*02d0*/ 	.word	0x00000020
        /*02d4*/ 	.short	0x010a
        /*02d6*/ 	.byte	0x3f
	.zero		1


	//   ....[35]....
        /*02d8*/ 	.word	0x00008270
        /*02dc*/ 	.word	0x00000007
        /*02e0*/ 	.word	0x00000000
        /*02e4*/ 	.short	0x010a
        /*02e6*/ 	.byte	0x3f
	.zero		1


	//   ....[36]....
        /*02e8*/ 	.word	0x000082c0
        /*02ec*/ 	.word	0x00000009
        /*02f0*/ 	.word	0x00000000
        /*02f4*/ 	.short	0x010a
        /*02f6*/ 	.byte	0x3f
	.zero		1


	//   ....[37]....
        /*02f8*/ 	.word	0x00008310
        /*02fc*/ 	.word	0x00000006
        /*0300*/ 	.word	0x00000000
        /*0304*/ 	.short	0x010a
        /*0306*/ 	.byte	0x3f
	.zero		1


	//----- nvinfo : EIATTR_NUM_MBARRIERS
	.align		4
.L_35:
        /*0308*/ 	.byte	0x03, 0x38
        /*030a*/ 	.short	0x000e


	//----- nvinfo : EIATTR_EXIT_INSTR_OFFSETS
	.align		4
        /*030c*/ 	.byte	0x04, 0x1c
        /*030e*/ 	.short	(.L_37 - .L_36)


	//   ....[0]....
.L_36:
        /*0310*/ 	.word	0x00001490


	//   ....[1]....
        /*0314*/ 	.word	0x000014f0


	//   ....[2]....
        /*0318*/ 	.word	0x00006ec0


	//   ....[3]....
        /*031c*/ 	.word	0x00006ef0


	//   ....[4]....
        /*0320*/ 	.word	0x00007fc0


	//----- nvinfo : EIATTR_MAX_THREADS
	.align		4
.L_37:
        /*0324*/ 	.byte	0x04, 0x05
        /*0326*/ 	.short	(.L_39 - .L_38)
.L_38:
        /*0328*/ 	.word	0x00000180
        /*032c*/ 	.word	0x00000001
        /*0330*/ 	.word	0x00000001


	//----- nvinfo : EIATTR_CRS_STACK_SIZE
	.align		4
.L_39:
        /*0334*/ 	.byte	0x04, 0x1e
        /*0336*/ 	.short	(.L_41 - .L_40)
.L_40:
        /*0338*/ 	.word	0x00000000


	//----- nvinfo : EIATTR_CBANK_PARAM_SIZE
	.align		4
.L_41:
        /*033c*/ 	.byte	0x03, 0x19
        /*033e*/ 	.short	0x0470


	//----- nvinfo : EIATTR_PARAM_CBANK
	.align		4
        /*0340*/ 	.byte	0x04, 0x0a
        /*0342*/ 	.short	(.L_43 - .L_42)
	.align		4
.L_42:
        /*0344*/ 	.word	index@(.nv.constant0._ZN7cutlass13device_kernelINS_4gemm6kernel13GemmUniversalIN4cute5tupleIJiiiiEEENS1_10collective13CollectiveMmaINS1_34MainloopSm90TmaGmmaWarpSpecializedILi4ENS5_IJNS4_1CILi2EEENSA_ILi1EEESC_EEENS1_32KernelTmaWarpSpecializedPingpongEEENS5_IJNSA_ILi64EEENSA_ILi128EEESH_EEENS_6half_tENS5_IJlSC_lEEESJ_SK_NS4_8TiledMMAINS4_8MMA_AtomIJNS4_4SM904GMMA26MMA_64x128x16_F32F16F16_SSILNSO_5MajorE0ELSQ_0ELNSO_7ScaleInE1ELSR_1EEEEEENS4_6LayoutINS5_IJSC_SC_SC_EEENS5_IJNSA_ILi0EEESW_SW_EEEEENS5_IJNS4_10UnderscoreESZ_SZ_EEEEENS4_13SM90_TMA_LOADENS4_14ComposedLayoutINS4_7SwizzleILi3ELi4ELi3EEENS4_18smem_ptr_flag_bitsILi16EEENSU_INS5_IJNSA_ILi8EEESG_EEENS5_IJSG_SC_EEEEEEEvNS4_8identityENS4_23SM90_TMA_LOAD_MULTICASTES1C_vS1D_EENS_8epilogue10collective6detail29Sm90TmaWarpSpecializedAdapterINS1H_15DefaultEpilogueISJ_SK_SK_NS1G_6thread17LinearCombinationISJ_Li1EffLNS1L_9ScaleType4KindE0ELNS_15FloatRoundStyleE2ESJ_EENS1_15EpilogueDefaultEEEEEvvEEEEvNT_6ParamsE)
        /*0348*/ 	.short	0x0210
        /*034a*/ 	.short	0x0470


	//----- nvinfo : EIATTR_SW_WAR
	.align		4
.L_43:
        /*034c*/ 	.byte	0x04, 0x36
        /*034e*/ 	.short	(.L_45 - .L_44)
.L_44:
        /*0350*/ 	.word	0x00000008
.L_45:


//--------------------- .nv.callgraph             --------------------------
	.section	.nv.callgraph,"",@"SHT_CUDA_CALLGRAPH"
	.align	4
	.sectionentsize	8
	.align		4
        /*0000*/ 	.word	0x00000000
	.align		4
        /*0004*/ 	.word	0xffffffff
	.align		4
        /*0008*/ 	.word	index@(_ZN7cutlass13device_kernelINS_4gemm6kernel13GemmUniversalIN4cute5tupleIJiiiiEEENS1_10collective13CollectiveMmaINS1_34MainloopSm90TmaGmmaWarpSpecializedILi4ENS5_IJNS4_1CILi2EEENSA_ILi1EEESC_EEENS1_32KernelTmaWarpSpecializedPingpongEEENS5_IJNSA_ILi64EEENSA_ILi128EEESH_EEENS_6half_tENS5_IJlSC_lEEESJ_SK_NS4_8TiledMMAINS4_8MMA_AtomIJNS4_4SM904GMMA26MMA_64x128x16_F32F16F16_SSILNSO_5MajorE0ELSQ_0ELNSO_7ScaleInE1ELSR_1EEEEEENS4_6LayoutINS5_IJSC_SC_SC_EEENS5_IJNSA_ILi0EEESW_SW_EEEEENS5_IJNS4_10UnderscoreESZ_SZ_EEEEENS4_13SM90_TMA_LOADENS4_14ComposedLayoutINS4_7SwizzleILi3ELi4ELi3EEENS4_18smem_ptr_flag_bitsILi16EEENSU_INS5_IJNSA_ILi8EEESG_EEENS5_IJSG_SC_EEEEEEEvNS4_8identityENS4_23SM90_TMA_LOAD_MULTICASTES1C_vS1D_EENS_8epilogue10collective6detail29Sm90TmaWarpSpecializedAdapterINS1H_15DefaultEpilogueISJ_SK_SK_NS1G_6thread17LinearCombinationISJ_Li1EffLNS1L_9ScaleType4KindE0ELNS_15FloatRoundStyleE2ESJ_EENS1_15EpilogueDefaultEEEEEvvEEEEvNT_6ParamsE)
	.align		4
        /*000c*/ 	.word	index@(__assertfail)
	.align		4
        /*0010*/ 	.word	0x00000000
	.align		4
        /*0014*/ 	.word	0xfffffffe
	.align		4
        /*0018*/ 	.word	0x00000000
	.align		4
        /*001c*/ 	.word	0xfffffffd
	.align		4
        /*0020*/ 	.word	0x00000000
	.align		4
        /*0024*/ 	.word	0xfffffffc


//--------------------- .nv.constant4             --------------------------
	.section	.nv.constant4,"a",@progbits
	.align	8
	.align		8
.nv.constant4:
        /*0000*/ 	.dword	__assertfail
	.align		8
        /*0008*/ 	.dword	__unnamed_1
	.align		8
        /*0010*/ 	.dword	_ZN39_INTERNAL_10116979_4_k_cu_2cd9a14c_38924cuda3std3__45__cpo5beginE
	.align		8
        /*0018*/ 	.dword	_ZN39_INTERNAL_10116979_4_k_cu_2cd9a14c_38924cuda3std3__45__cpo3endE
	.align		8
        /*0020*/ 	.dword	_ZN39_INTERNAL_10116979_4_k_cu_2cd9a14c_38924cuda3std3__45__cpo6cbeginE
	.align		8
        /*0028*/ 	.dword	_ZN39_INTERNAL_10116979_4_k_cu_2cd9a14c_38924cuda3std3__45__cpo4cendE
	.align		8
        /*0030*/ 	.dword	_ZN39_INTERNAL_10116979_4_k_cu_2cd9a14c_38924cuda3std3__441_GLOBAL__N__10116979_4_k_cu_2cd9a14c_38926ignoreE
	.align		8
        /*0038*/ 	.dword	_ZN39_INTERNAL_10116979_4_k_cu_2cd9a14c_38924cuda3std3__419piecewise_constructE
	.align		8
        /*0040*/ 	.dword	_ZN39_INTERNAL_10116979_4_k_cu_2cd9a14c_38924cuda3std3__48in_placeE
	.align		8
        /*0048*/ 	.dword	_ZN39_INTERNAL_10116979_4_k_cu_2cd9a14c_38924cuda3std6ranges3__45__cpo4swapE
	.align		8
        /*0050*/ 	.dword	_ZN39_INTERNAL_10116979_4_k_cu_2cd9a14c_38924cuda3std6ranges3__45__cpo9iter_moveE
	.align		8
        /*0058*/ 	.dword	_ZN39_INTERNAL_10116979_4_k_cu_2cd9a14c_38924cute7productE
	.align		8
        /*0060*/ 	.dword	_ZN39_INTERNAL_10116979_4_k_cu_2cd9a14c_38924cute1_E
	.align		8
        /*0068*/ 	.dword	$str$22
	.align		8
        /*0070*/ 	.dword	$str$23


//--------------------- .text._ZN7cutlass13device_kernelINS_4gemm6kernel13GemmUniversalIN4cute5tupleIJiiiiEEENS1_10collective13CollectiveMmaINS1_34MainloopSm90TmaGmmaWarpSpecializedILi4ENS5_IJNS4_1CILi2EEENSA_ILi1EEESC_EEENS1_32KernelTmaWarpSpecializedPingpongEEENS5_IJNSA_ILi64EEENSA_ILi128EEESH_EEENS_6half_tENS5_IJlSC_lEEESJ_SK_NS4_8TiledMMAINS4_8MMA_AtomIJNS4_4SM904GMMA26MMA_64x128x16_F32F16F16_SSILNSO_5MajorE0ELSQ_0ELNSO_7ScaleInE1ELSR_1EEEEEENS4_6LayoutINS5_IJSC_SC_SC_EEENS5_IJNSA_ILi0EEESW_SW_EEEEENS5_IJNS4_10UnderscoreESZ_SZ_EEEEENS4_13SM90_TMA_LOADENS4_14ComposedLayoutINS4_7SwizzleILi3ELi4ELi3EEENS4_18smem_ptr_flag_bitsILi16EEENSU_INS5_IJNSA_ILi8EEESG_EEENS5_IJSG_SC_EEEEEEEvNS4_8identityENS4_23SM90_TMA_LOAD_MULTICASTES1C_vS1D_EENS_8epilogue10collective6detail29Sm90TmaWarpSpecializedAdapterINS1H_15DefaultEpilogueISJ_SK_SK_NS1G_6thread17LinearCombinationISJ_Li1EffLNS1L_9ScaleType4KindE0ELNS_15FloatRoundStyleE2ESJ_EENS1_15EpilogueDefaultEEEEEvvEEEEvNT_6ParamsE --------------------------
	.section	.text._ZN7cutlass13device_kernelINS_4gemm6kernel13GemmUniversalIN4cute5tupleIJiiiiEEENS1_10collective13CollectiveMmaINS1_34MainloopSm90TmaGmmaWarpSpecializedILi4ENS5_IJNS4_1CILi2EEENSA_ILi1EEESC_EEENS1_32KernelTmaWarpSpecializedPingpongEEENS5_IJNSA_ILi64EEENSA_ILi128EEESH_EEENS_6half_tENS5_IJlSC_lEEESJ_SK_NS4_8TiledMMAINS4_8MMA_AtomIJNS4_4SM904GMMA26MMA_64x128x16_F32F16F16_SSILNSO_5MajorE0ELSQ_0ELNSO_7ScaleInE1ELSR_1EEEEEENS4_6LayoutINS5_IJSC_SC_SC_EEENS5_IJNSA_ILi0EEESW_SW_EEEEENS5_IJNS4_10UnderscoreESZ_SZ_EEEEENS4_13SM90_TMA_LOADENS4_14ComposedLayoutINS4_7SwizzleILi3ELi4ELi3EEENS4_18smem_ptr_flag_bitsILi16EEENSU_INS5_IJNSA_ILi8EEESG_EEENS5_IJSG_SC_EEEEEEEvNS4_8identityENS4_23SM90_TMA_LOAD_MULTICASTES1C_vS1D_EENS_8epilogue10collective6detail29Sm90TmaWarpSpecializedAdapterINS1H_15DefaultEpilogueISJ_SK_SK_NS1G_6thread17LinearCombinationISJ_Li1EffLNS1L_9ScaleType4KindE0ELNS_15FloatRoundStyleE2ESJ_EENS1_15EpilogueDefaultEEEEEvvEEEEvNT_6ParamsE,"ax",@progbits
	.align	128
.text._ZN7cutlass13device_kernelINS_4gemm6kernel13GemmUniversalIN4cute5tupleIJiiiiEEENS1_10collective13CollectiveMmaINS1_34MainloopSm90TmaGmmaWarpSpecializedILi4ENS5_IJNS4_1CILi2EEENSA_ILi1EEESC_EEENS1_32KernelTmaWarpSpecializedPingpongEEENS5_IJNSA_ILi64EEENSA_ILi128EEESH_EEENS_6half_tENS5_IJlSC_lEEESJ_SK_NS4_8TiledMMAINS4_8MMA_AtomIJNS4_4SM904GMMA26MMA_64x128x16_F32F16F16_SSILNSO_5MajorE0ELSQ_0ELNSO_7ScaleInE1ELSR_1EEEEEENS4_6LayoutINS5_IJSC_SC_SC_EEENS5_IJNSA_ILi0EEESW_SW_EEEEENS5_IJNS4_10UnderscoreESZ_SZ_EEEEENS4_13SM90_TMA_LOADENS4_14ComposedLayoutINS4_7SwizzleILi3ELi4ELi3EEENS4_18smem_ptr_flag_bitsILi16EEENSU_INS5_IJNSA_ILi8EEESG_EEENS5_IJSG_SC_EEEEEEEvNS4_8identityENS4_23SM90_TMA_LOAD_MULTICASTES1C_vS1D_EENS_8epilogue10collective6detail29Sm90TmaWarpSpecializedAdapterINS1H_15DefaultEpilogueISJ_SK_SK_NS1G_6thread17LinearCombinationISJ_Li1EffLNS1L_9ScaleType4KindE0ELNS_15FloatRoundStyleE2ESJ_EENS1_15EpilogueDefaultEEEEEvvEEEEvNT_6ParamsE:
        .type           _ZN7cutlass13device_kernelINS_4gemm6kernel13GemmUniversalIN4cute5tupleIJiiiiEEENS1_10collective13CollectiveMmaINS1_34MainloopSm90TmaGmmaWarpSpecializedILi4ENS5_IJNS4_1CILi2EEENSA_ILi1EEESC_EEENS1_32KernelTmaWarpSpecializedPingpongEEENS5_IJNSA_ILi64EEENSA_ILi128EEESH_EEENS_6half_tENS5_IJlSC_lEEESJ_SK_NS4_8TiledMMAINS4_8MMA_AtomIJNS4_4SM904GMMA26MMA_64x128x16_F32F16F16_SSILNSO_5MajorE0ELSQ_0ELNSO_7ScaleInE1ELSR_1EEEEEENS4_6LayoutINS5_IJSC_SC_SC_EEENS5_IJNSA_ILi0EEESW_SW_EEEEENS5_IJNS4_10UnderscoreESZ_SZ_EEEEENS4_13SM90_TMA_LOADENS4_14ComposedLayoutINS4_7SwizzleILi3ELi4ELi3EEENS4_18smem_ptr_flag_bitsILi16EEENSU_INS5_IJNSA_ILi8EEESG_EEENS5_IJSG_SC_EEEEEEEvNS4_8identityENS4_23SM90_TMA_LOAD_MULTICASTES1C_vS1D_EENS_8epilogue10collective6detail29Sm90TmaWarpSpecializedAdapterINS1H_15DefaultEpilogueISJ_SK_SK_NS1G_6thread17LinearCombinationISJ_Li1EffLNS1L_9ScaleType4KindE0ELNS_15FloatRoundStyleE2ESJ_EENS1_15EpilogueDefaultEEEEEvvEEEEvNT_6ParamsE,@function
        .size           _ZN7cutlass13device_kernelINS_4gemm6kernel13GemmUniversalIN4cute5tupleIJiiiiEEENS1_10collective13CollectiveMmaINS1_34MainloopSm90TmaGmmaWarpSpecializedILi4ENS5_IJNS4_1CILi2EEENSA_ILi1EEESC_EEENS1_32KernelTmaWarpSpecializedPingpongEEENS5_IJNSA_ILi64EEENSA_ILi128EEESH_EEENS_6half_tENS5_IJlSC_lEEESJ_SK_NS4_8TiledMMAINS4_8MMA_AtomIJNS4_4SM904GMMA26MMA_64x128x16_F32F16F16_SSILNSO_5MajorE0ELSQ_0ELNSO_7ScaleInE1ELSR_1EEEEEENS4_6LayoutINS5_IJSC_SC_SC_EEENS5_IJNSA_ILi0EEESW_SW_EEEEENS5_IJNS4_10UnderscoreESZ_SZ_EEEEENS4_13SM90_TMA_LOADENS4_14ComposedLayoutINS4_7SwizzleILi3ELi4ELi3EEENS4_18smem_ptr_flag_bitsILi16EEENSU_INS5_IJNSA_ILi8EEESG_EEENS5_IJSG_SC_EEEEEEEvNS4_8identityENS4_23SM90_TMA_LOAD_MULTICASTES1C_vS1D_EENS_8epilogue10collective6detail29Sm90TmaWarpSpecializedAdapterINS1H_15DefaultEpilogueISJ_SK_SK_NS1G_6thread17LinearCombinationISJ_Li1EffLNS1L_9ScaleType4KindE0ELNS_15FloatRoundStyleE2ESJ_EENS1_15EpilogueDefaultEEEEEvvEEEEvNT_6ParamsE,(.L_x_200 - _ZN7cutlass13device_kernelINS_4gemm6kernel13GemmUniversalIN4cute5tupleIJiiiiEEENS1_10collective13CollectiveMmaINS1_34MainloopSm90TmaGmmaWarpSpecializedILi4ENS5_IJNS4_1CILi2EEENSA_ILi1EEESC_EEENS1_32KernelTmaWarpSpecializedPingpongEEENS5_IJNSA_ILi64EEENSA_ILi128EEESH_EEENS_6half_tENS5_IJlSC_lEEESJ_SK_NS4_8TiledMMAINS4_8MMA_AtomIJNS4_4SM904GMMA26MMA_64x128x16_F32F16F16_SSILNSO_5MajorE0ELSQ_0ELNSO_7ScaleInE1ELSR_1EEEEEENS4_6LayoutINS5_IJSC_SC_SC_EEENS5_IJNSA_ILi0EEESW_SW_EEEEENS5_IJNS4_10UnderscoreESZ_SZ_EEEEENS4_13SM90_TMA_LOADENS4_14ComposedLayoutINS4_7SwizzleILi3ELi4ELi3EEENS4_18smem_ptr_flag_bitsILi16EEENSU_INS5_IJNSA_ILi8EEESG_EEENS5_IJSG_SC_EEEEEEEvNS4_8identityENS4_23SM90_TMA_LOAD_MULTICASTES1C_vS1D_EENS_8epilogue10collective6detail29Sm90TmaWarpSpecializedAdapterINS1H_15DefaultEpilogueISJ_SK_SK_NS1G_6thread17LinearCombinationISJ_Li1EffLNS1L_9ScaleType4KindE0ELNS_15FloatRoundStyleE2ESJ_EENS1_15EpilogueDefaultEEEEEvvEEEEvNT_6ParamsE)
        .other          _ZN7cutlass13device_kernelINS_4gemm6kernel13GemmUniversalIN4cute5tupleIJiiiiEEENS1_10collective13CollectiveMmaINS1_34MainloopSm90TmaGmmaWarpSpecializedILi4ENS5_IJNS4_1CILi2EEENSA_ILi1EEESC_EEENS1_32KernelTmaWarpSpecializedPingpongEEENS5_IJNSA_ILi64EEENSA_ILi128EEESH_EEENS_6half_tENS5_IJlSC_lEEESJ_SK_NS4_8TiledMMAINS4_8MMA_AtomIJNS4_4SM904GMMA26MMA_64x128x16_F32F16F16_SSILNSO_5MajorE0ELSQ_0ELNSO_7ScaleInE1ELSR_1EEEEEENS4_6LayoutINS5_IJSC_SC_SC_EEENS5_IJNSA_ILi0EEESW_SW_EEEEENS5_IJNS4_10UnderscoreESZ_SZ_EEEEENS4_13SM90_TMA_LOADENS4_14ComposedLayoutINS4_7SwizzleILi3ELi4ELi3EEENS4_18smem_ptr_flag_bitsILi16EEENSU_INS5_IJNSA_ILi8EEESG_EEENS5_IJSG_SC_EEEEEEEvNS4_8identityENS4_23SM90_TMA_LOAD_MULTICASTES1C_vS1D_EENS_8epilogue10collective6detail29Sm90TmaWarpSpecializedAdapterINS1H_15DefaultEpilogueISJ_SK_SK_NS1G_6thread17LinearCombinationISJ_Li1EffLNS1L_9ScaleType4KindE0ELNS_15FloatRoundStyleE2ESJ_EENS1_15EpilogueDefaultEEEEEvvEEEEvNT_6ParamsE,@"STO_CUDA_ENTRY STV_DEFAULT"
_ZN7cutlass13device_kernelINS_4gemm6kernel13GemmUniversalIN4cute5tupleIJiiiiEEENS1_10collective13CollectiveMmaINS1_34MainloopSm90TmaGmmaWarpSpecializedILi4ENS5_IJNS4_1CILi2EEENSA_ILi1EEESC_EEENS1_32KernelTmaWarpSpecializedPingpongEEENS5_IJNSA_ILi64EEENSA_ILi128EEESH_EEENS_6half_tENS5_IJlSC_lEEESJ_SK_NS4_8TiledMMAINS4_8MMA_AtomIJNS4_4SM904GMMA26MMA_64x128x16_F32F16F16_SSILNSO_5MajorE0ELSQ_0ELNSO_7ScaleInE1ELSR_1EEEEEENS4_6LayoutINS5_IJSC_SC_SC_EEENS5_IJNSA_ILi0EEESW_SW_EEEEENS5_IJNS4_10UnderscoreESZ_SZ_EEEEENS4_13SM90_TMA_LOADENS4_14ComposedLayoutINS4_7SwizzleILi3ELi4ELi3EEENS4_18smem_ptr_flag_bitsILi16EEENSU_INS5_IJNSA_ILi8EEESG_EEENS5_IJSG_SC_EEEEEEEvNS4_8identityENS4_23SM90_TMA_LOAD_MULTICASTES1C_vS1D_EENS_8epilogue10collective6detail29Sm90TmaWarpSpecializedAdapterINS1H_15DefaultEpilogueISJ_SK_SK_NS1G_6thread17LinearCombinationISJ_Li1EffLNS1L_9ScaleType4KindE0ELNS_15FloatRoundStyleE2ESJ_EENS1_15EpilogueDefaultEEEEEvvEEEEvNT_6ParamsE:
[----:B------:R-:W0:Y:S01]  /*0000*/  LDC R1, c[0x0][0x28] ;  /* 0x00000a00ff017b82 */ /* 0x000e220000000800 */
[----:B------:R-:W1:Y:S01]  /*0010*/  S2R R3, SR_TID.X ;  /* 0x0000000000037919 */ /* 0x000e620000002100 */
[----:B------:R-:W-:Y:S01]  /*0020*/  ELECT P0, URZ, PT ;  /* 0x00000000003f782f */ /* 0x000fe20003800000 */
[----:B------:R-:W-:Y:S01]  /*0030*/  BSSY B0, `(.L_x_0) ;  /* 0x0000014000007945 */ /* 0x000fe20003800000 */
[--C-:B-1----:R-:W-:Y:S02]  /*0040*/  SHF.R.U32.HI R0, RZ, 0x5, R3.reuse ;  /* 0x00000005ff007819 */ /* 0x102fe40000011603 */
[----:B------:R-:W-:-:S03]  /*0050*/  SHF.R.U32.HI R5, RZ, 0x7, R3 ;  /* 0x00000007ff057819 */ /* 0x000fc60000011603 */
[----:B------:R-:W1:Y:S02]  /*0060*/  SHFL.IDX PT, R2, R0, RZ, 0x1f ;  /* 0x00001fff00027589 */ /* 0x000e6400000e0000 */
[----:B-1----:R-:W-:Y:S02]  /*0070*/  R2UR UR6, R2 ;  /* 0x00000000020672ca */ /* 0x002fe400000e0000 */
[----:B------:R1:W2:Y:S11]  /*0080*/  SHFL.IDX PT, R2, R5, RZ, 0x1f ;  /* 0x00001fff05027589 */ /* 0x0002b600000e0000 */
[----:B------:R-:W-:-:S02]  /*0090*/  USHF.R.S32.HI UR4, URZ, 0x1f, UR6 ;  /* 0x0000001f3f047899 */ /* 0x000fc40008011406 */
[----:B------:R-:W-:Y:S02]  /*00a0*/  ISETP.NE.OR P0, PT, RZ, UR6, !P0 ;  /* 0x00000006ff007c0c */ /* 0x000fe4000c705670 */
[----:B------:R-:W-:-:S04]  /*00b0*/  ULEA.HI UR4, UR4, UR6, URZ, 0x2 ;  /* 0x0000000604047291 */ /* 0x000fc8000f8f103f */
[----:B------:R-:W-:-:S04]  /*00c0*/  ULOP3.LUT UR4, UR4, 0xfffffffc, URZ, 0xc0, !UPT ;  /* 0xfffffffc04047892 */ /* 0x000fc8000f8ec03f */
[----:B------:R-:W-:-:S03]  /*00d0*/  UIADD3 UR6, UR6, -UR4, URZ ;  /* 0x8000000406067290 */ /* 0x000fc6000fffe03f */
[----:B012---:R-:W-:Y:S09]  /*00e0*/  @P0 BRA `(.L_x_1) ;  /* 0x0000000000200947 */ /* 0x007ff20003800000 */
[----:B------:R-:W-:Y:S02]  /*00f0*/  ULDC.64 UR4, c[0x0][0x198] ;  /* 0x0000660000047ab9 */ /* 0x000fe40000000a00 */
[----:B------:R-:W-:Y:S02]  /*0100*/  UIADD3 UR8, UP0, UR4, 0xf0, URZ ;  /* 0x000000f004087890 */ /* 0x000fe4000ff1e03f */
[----:B------:R-:W-:Y:S02]  /*0110*/  UIADD3 UR4, UP1, UR4, 0x1f0, URZ ;  /* 0x000001f004047890 */ /* 0x000fe4000ff3e03f */
[----:B------:R-:W-:Y:S02]  /*0120*/  UIADD3.X UR9, URZ, UR5, URZ, UP0, !UPT ;  /* 0x000000053f097290 */ /* 0x000fe400087fe43f */
[----:B------:R-:W-:-:S07]  /*0130*/  UIADD3.X UR5, URZ, UR5, URZ, UP1, !UPT ;  /* 0x000000053f057290 */ /* 0x000fce0008ffe43f */
[----:B------:R0:W-:Y:S02]  /*0140*/  UTMACCTL.PF [UR8] ;  /* 0x00000000080079b9 */ /* 0x0001e40008040000 */
[----:B------:R0:W-:Y:S02]  /*0150*/  UTMACCTL.PF [UR4] ;  /* 0x00000000040079b9 */ /* 0x0001e40008040000 */
[----:B0-----:R-:W-:Y:S01]  /*0160*/  NOP ;  /* 0x0000000000007918 */ /* 0x001fe20000000000 */
.L_x_1:
[----:B------:R-:W-:Y:S05]  /*0170*/  BSYNC B0 ;  /* 0x0000000000007941 */ /* 0x000fea0003800000 */
.L_x_0:
[----:B------:R-:W0:Y:S01]  /*0180*/  SHFL.IDX PT, R6, R0, RZ, 0x1f ;  /* 0x00001fff00067589 */ /* 0x000e2200000e0000 */
[----:B------:R-:W-:Y:S01]  /*0190*/  R2UR UR19, R2 ;  /* 0x00000000021372ca */ /* 0x000fe200000e0000 */
[----:B------:R-:W-:-:S04]  /*01a0*/  UISETP.NE.AND UP0, UPT, UR6, 0x3, UPT ;  /* 0x000000030600788c */ /* 0x000fc8000bf05270 */
[----:B------:R-:W-:-:S08]  /*01b0*/  UISETP.EQ.OR UP0, UPT, UR6, URZ, !UP0 ;  /* 0x0000003f0600728c */ /* 0x000fd0000c702670 */
[----:B------:R-:W-:Y:S02]  /*01c0*/  UIADD3 UR14, UR19, -0x1, URZ ;  /* 0xffffffff130e7890 */ /* 0x000fe4000fffe03f */
[----:B------:R-:W-:Y:S02]  /*01d0*/  UISETP.EQ.AND UP0, UPT, UR19, URZ, UP0 ;  /* 0x0000003f1300728c */ /* 0x000fe40008702270 */
[----:B------:R-:W-:Y:S02]  /*01e0*/  UISETP.GE.U32.AND UP1, UPT, UR14, 0x2, UPT ;  /* 0x000000020e00788c */ /* 0x000fe4000bf26070 */
[----:B------:R-:W-:Y:S01]  /*01f0*/  USEL UR40, URZ, 0x1, !UP0 ;  /* 0x000000013f287887 */ /* 0x000fe2000c000000 */
[----:B0-----:R-:W-:-:S03]  /*0200*/  ISETP.NE.AND P0, PT, R6, RZ, PT ;  /* 0x000000ff0600720c */ /* 0x001fc60003f05270 */
[----:B------:R-:W-:-:S10]  /*0210*/  USEL UR40, UR40, 0x2, UP1 ;  /* 0x0000000228287887 */ /* 0x000fd40008800000 */
[----:B------:R-:W-:Y:S05]  /*0220*/  @P0 BRA `(.L_x_2) ;  /* 0x0000000000580947 */ /* 0x000fea0003800000 */
[----:B------:R-:W0:Y:S01]  /*0230*/  S2UR UR7, SR_CgaCtaId ;  /* 0x00000000000779c3 */ /* 0x000e220000008800 */
[----:B------:R-:W-:Y:S01]  /*0240*/  UMOV UR4, 0x400 ;  /* 0x0000040000047882 */ /* 0x000fe20000000000 */
[----:B------:R-:W-:Y:S01]  /*0250*/  UMOV UR5, 0x1 ;  /* 0x0000000100057882 */ /* 0x000fe20000000000 */
[----:B------:R-:W-:Y:S01]  /*0260*/  UMOV UR8, 0x2 ;  /* 0x0000000200087882 */ /* 0x000fe20000000000 */
[----:B------:R-:W-:Y:S01]  /*0270*/  ELECT P0, URZ, PT ;  /* 0x00000000003f782f */ /* 0x000fe20003800000 */
[----:B------:R-:W-:-:S04]  /*0280*/  UIADD3 UR8, -UR8, 0x100000, URZ ;  /* 0x0010000008087890 */ /* 0x000fc8000fffe13f */
[----:B------:R-:W-:Y:S02]  /*0290*/  USHF.L.U32 UR9, UR8, 0xb, URZ ;  /* 0x0000000b08097899 */ /* 0x000fe4000800063f */
[----:B------:R-:W-:Y:S02]  /*02a0*/  USHF.L.U32 UR8, UR8, 0x1, URZ ;  /* 0x0000000108087899 */ /* 0x000fe4000800063f */
[----:B0-----:R-:W-:Y:S02]  /*02b0*/  ULEA UR7, UR7, UR4, 0x18 ;  /* 0x0000000407077291 */ /* 0x001fe4000f8ec03f */
[----:B------:R-:W-:-:S04]  /*02c0*/  UIADD3 UR4, -UR5, 0x100000, URZ ;  /* 0x0010000005047890 */ /* 0x000fc8000fffe13f */
[----:B------:R-:W-:Y:S02]  /*02d0*/  USHF.L.U32 UR5, UR4, 0xb, URZ ;  /* 0x0000000b04057899 */ /* 0x000fe4000800063f */
[----:B------:R-:W-:Y:S01]  /*02e0*/  USHF.L.U32 UR4, UR4, 0x1, URZ ;  /* 0x0000000104047899 */ /* 0x000fe2000800063f */
[----:B------:R-:W0:Y:S11]  /*02f0*/  FENCE.VIEW.ASYNC.S ;  /* 0x00000000000073c6 */ /* 0x000e360000000000 */
[----:B0-----:R0:W1:Y:S01]  /*0300*/  SYNCS.EXCH.64 URZ, [UR7], UR4 ;  /* 0x00000004073f75b2 */ /* 0x0010620008000100 */
[----:B------:R0:W2:Y:S01]  /*0310*/  SYNCS.EXCH.64 URZ, [UR7+0x20], UR8 ;  /* 0x00002008073f75b2 */ /* 0x0000a20008000100 */
[----:B------:R0:W3:Y:S01]  /*0320*/  SYNCS.EXCH.64 URZ, [UR7+0x8], UR4 ;  /* 0x00000804073f75b2 */ /* 0x0000e20008000100 */
[----:B------:R0:W4:Y:S01]  /*0330*/  SYNCS.EXCH.64 URZ, [UR7+0x28], UR8 ;  /* 0x00002808073f75b2 */ /* 0x0001220008000100 */
[----:B------:R0:W0:Y:S01]  /*0340*/  SYNCS.EXCH.64 URZ, [UR7+0x10], UR4 ;  /* 0x00001004073f75b2 */ /* 0x0000220008000100 */
[----:B------:R0:W0:Y:S01]  /*0350*/  SYNCS.EXCH.64 URZ, [UR7+0x30], UR8 ;  /* 0x00003008073f75b2 */ /* 0x0000220008000100 */
[----:B------:R0:W0:Y:S01]  /*0360*/  SYNCS.EXCH.64 URZ, [UR7+0x18], UR4 ;  /* 0x00001804073f75b2 */ /* 0x0000220008000100 */
[----:B------:R0:W0:Y:S01]  /*0370*/  SYNCS.EXCH.64 URZ, [UR7+0x38], UR8 ;  /* 0x00003808073f75b2 */ /* 0x0000220008000100 */
[----:B------:R-:W-:Y:S01]  /*0380*/  NOP ;  /* 0x0000000000007918 */ /* 0x000fe20000000000 */
.L_x_2:
[----:B------:R-:W5:Y:S01]  /*0390*/  S2UR UR15, SR_CTAID.X ;  /* 0x00000000000f79c3 */ /* 0x000f620000002500 */
[----:B------:R-:W-:Y:S01]  /*03a0*/  SHF.R.S32.HI R2, RZ, 0x1f, R3 ;  /* 0x0000001fff027819 */ /* 0x000fe20000011403 */
[----:B------:R-:W1:Y:S01]  /*03b0*/  SHFL.IDX PT, R7, R0, RZ, 0x1f ;  /* 0x00001fff00077589 */ /* 0x000e6200000e0000 */
[----:B------:R-:W-:Y:S02]  /*03c0*/  ELECT P0, URZ, PT ;  /* 0x00000000003f782f */ /* 0x000fe40003800000 */
[----:B------:R-:W-:Y:S01]  /*03d0*/  SHF.R.S32.HI R11, RZ, 0x1f, R6 ;  /* 0x0000001fff0b7819 */ /* 0x000fe20000011406 */
[----:B0-----:R-:W-:Y:S01]  /*03e0*/  ULDC UR4, c[0x0][0x150] ;  /* 0x0000540000047ab9 */ /* 0x001fe20000000800 */
[----:B------:R-:W-:Y:S01]  /*03f0*/  LEA.HI R2, R2, R3, RZ, 0x7 ;  /* 0x0000000302027211 */ /* 0x000fe200078f38ff */
[----:B------:R-:W0:Y:S01]  /*0400*/  SHFL.IDX PT, R8, R0, RZ, 0x1f ;  /* 0x00001fff00087589 */ /* 0x000e2200000e0000 */
[----:B------:R-:W2:Y:S01]  /*0410*/  S2UR UR8, SR_CTAID.Y ;  /* 0x00000000000879c3 */ /* 0x000ea20000002600 */
[----:B------:R-:W-:-:S02]  /*0420*/  ELECT P1, URZ, PT ;  /* 0x00000000003f782f */ /* 0x000fc40003820000 */
[----:B------:R-:W-:Y:S01]  /*0430*/  LOP3.LUT R2, R2, 0xffffff80, RZ, 0xc0, !PT ;  /* 0xffffff8002027812 */ /* 0x000fe200078ec0ff */
[----:B------:R-:W-:Y:S01]  /*0440*/  ULDC UR7, c[0x0][0x144] ;  /* 0x0000510000077ab9 */ /* 0x000fe20000000800 */
[----:B------:R-:W-:Y:S01]  /*0450*/  LEA.HI R11, R11, R6, RZ, 0x2 ;  /* 0x000000060b0b7211 */ /* 0x000fe200078f10ff */
[----:B------:R-:W-:Y:S01]  /*0460*/  UMOV UR18, 0x80 ;  /* 0x0000008000127882 */ /* 0x000fe20000000000 */
[----:B------:R-:W-:Y:S01]  /*0470*/  NOP ;  /* 0x0000000000007918 */ /* 0x000fe20000000000 */
[----:B------:R-:W-:Y:S01]  /*0480*/  IMAD.IADD R4, R3, 0x1, -R2 ;  /* 0x0000000103047824 */ /* 0x000fe200078e0a02 */
[----:B------:R-:W-:Y:S01]  /*0490*/  LOP3.LUT R11, R11, 0x3ffffffc, RZ, 0xc0, !PT ;  /* 0x3ffffffc0b0b7812 */ /* 0x000fe200078ec0ff */
[----:B------:R-:W-:Y:S01]  /*04a0*/  NOP ;  /* 0x0000000000007918 */ /* 0x000fe20000000000 */
[----:B------:R-:W-:Y:S01]  /*04b0*/  ULDC UR17, c[0x0][0x148] ;  /* 0x0000520000117ab9 */ /* 0x000fe20000000800 */
[----:B------:R-:W-:Y:S01]  /*04c0*/  IMAD.MOV.U32 R23, RZ, RZ, 0x1 ;  /* 0x00000001ff177424 */ /* 0x000fe200078e00ff */
[----:B------:R-:W-:Y:S01]  /*04d0*/  SHF.R.S32.HI R9, RZ, 0x1f, R4 ;  /* 0x0000001fff097819 */ /* 0x000fe20000011404 */
[----:B------:R-:W-:Y:S01]  /*04e0*/  IMAD.IADD R11, R6, 0x1, -R11 ;  /* 0x00000001060b7824 */ /* 0x000fe200078e0a0b */
[----:B------:R-:W3:Y:S01]  /*04f0*/  SHFL.IDX PT, R5, R5, RZ, 0x1f ;  /* 0x00001fff05057589 */ /* 0x000ee200000e0000 */
[----:B------:R-:W-:-:S02]  /*0500*/  ISETP.NE.AND P2, PT, RZ, UR19, PT ;  /* 0x00000013ff007c0c */ /* 0x000fc4000bf45270 */
[----:B-----5:R-:W-:Y:S02]  /*0510*/  I2FP.F32.U32 R10, UR15 ;  /* 0x0000000f000a7c45 */ /* 0x020fe40008201000 */
[----:B------:R-:W-:Y:S02]  /*0520*/  LEA.HI R2, R9, R4, RZ, 0x3 ;  /* 0x0000000409027211 */ /* 0x000fe400078f18ff */
[----:B-1----:R-:W-:Y:S01]  /*0530*/  ISETP.NE.OR P0, PT, R7, RZ, !P0 ;  /* 0x000000ff0700720c */ /* 0x002fe20004705670 */
[----:B------:R-:W-:Y:S01]  /*0540*/  FMUL R10, R10, UR4 ;  /* 0x000000040a0a7c20 */ /* 0x000fe20008400000 */
[--C-:B------:R-:W-:Y:S01]  /*0550*/  SHF.R.S32.HI R7, RZ, 0x3, R2.reuse ;  /* 0x00000003ff077819 */ /* 0x100fe20000011402 */
[----:B------:R-:W-:Y:S01]  /*0560*/  ULDC UR4, c[0x0][0x154] ;  /* 0x0000550000047ab9 */ /* 0x000fe20000000800 */
[----:B------:R-:W-:Y:S02]  /*0570*/  SHF.R.S32.HI R2, RZ, 0x1f, R2 ;  /* 0x0000001fff027819 */ /* 0x000fe40000011402 */
[----:B0-----:R-:W-:Y:S01]  /*0580*/  ISETP.NE.OR P1, PT, R8, RZ, !P1 ;  /* 0x000000ff0800720c */ /* 0x001fe20004f25670 */
[----:B------:R-:W0:Y:S01]  /*0590*/  F2I.U32.TRUNC.NTZ R10, R10 ;  /* 0x0000000a000a7305 */ /* 0x000e22000020f000 */
[----:B------:R-:W-:-:S02]  /*05a0*/  LEA.HI R2, R2, R7, RZ, 0x2 ;  /* 0x0000000702027211 */ /* 0x000fc400078f10ff */
[----:B--2---:R-:W-:Y:S02]  /*05b0*/  I2FP.F32.U32 R0, UR8 ;  /* 0x0000000800007c45 */ /* 0x004fe40008201000 */
[----:B------:R-:W-:Y:S01]  /*05c0*/  LOP3.LUT R2, R2, 0xfffffffc, RZ, 0xc0, !PT ;  /* 0xfffffffc02027812 */ /* 0x000fe200078ec0ff */
[----:B------:R-:W-:Y:S02]  /*05d0*/  VOTEU.ALL UP0, P0 ;  /* 0x00000000003f7886 */ /* 0x000fe40000000000 */
[----:B------:R-:W-:Y:S02]  /*05e0*/  FMUL R6, R0, UR4 ;  /* 0x0000000400067c20 */ /* 0x000fe40008400000 */
[----:B------:R-:W-:Y:S01]  /*05f0*/  IMAD.IADD R2, R7, 0x1, -R2 ;  /* 0x0000000107027824 */ /* 0x000fe200078e0a02 */
[----:B------:R-:W1:Y:S01]  /*0600*/  @!UP0 S2UR UR11, SR_CgaCtaId ;  /* 0x00000000000b89c3 */ /* 0x000e620000008800 */
[----:B------:R-:W-:Y:S01]  /*0610*/  VOTEU.ALL UP1, P1 ;  /* 0x00000000003f7886 */ /* 0x000fe20000820000 */
[----:B------:R-:W-:Y:S01]  /*0620*/  @!UP0 UMOV UR10, 0x400 ;  /* 0x00000400000a8882 */ /* 0x000fe20000000000 */
[----:B------:R-:W-:Y:S01]  /*0630*/  IMAD R2, R11, 0x4, R2 ;  /* 0x000000040b027824 */ /* 0x000fe200078e0202 */
[----:B0-----:R-:W-:Y:S01]  /*0640*/  R2UR UR4, R10 ;  /* 0x000000000a0472ca */ /* 0x001fe200000e0000 */
[----:B------:R-:W0:Y:S01]  /*0650*/  F2I.U32.TRUNC.NTZ R6, R6 ;  /* 0x0000000600067305 */ /* 0x000e22000020f000 */
[----:B------:R-:W-:Y:S01]  /*0660*/  @!UP1 UMOV UR13, 0x400 ;  /* 0x00000400000d9882 */ /* 0x000fe20000000000 */
[C---:B------:R-:W-:Y:S01]  /*0670*/  IMAD.SHL.U32 R7, R2.reuse, 0x4, RZ ;  /* 0x0000000402077824 */ /* 0x040fe200078e00ff */
[----:B------:R-:W-:Y:S01]  /*0680*/  LEA.HI R0, R2, R2, RZ, 0x1 ;  /* 0x0000000202007211 */ /* 0x000fe200078f08ff */
[----:B------:R-:W2:Y:S01]  /*0690*/  @!UP1 S2UR UR16, SR_CgaCtaId ;  /* 0x00000000001099c3 */ /* 0x000ea20000008800 */
[----:B------:R-:W-:Y:S01]  /*06a0*/  VOTEU.ALL UP2, P1 ;  /* 0x00000000003f7886 */ /* 0x000fe20000840000 */
[----:B------:R-:W-:Y:S01]  /*06b0*/  VOTEU.ALL UP3, P1 ;  /* 0x00000000003f7886 */ /* 0x000fe20000860000 */
[----:B------:R-:W-:Y:S01]  /*06c0*/  LOP3.LUT R11, R0, 0xfffffffe, RZ, 0xc0, !PT ;  /* 0xfffffffe000b7812 */ /* 0x000fe200078ec0ff */
[----:B------:R-:W-:Y:S01]  /*06d0*/  VOTEU.ALL UP4, P1 ;  /* 0x00000000003f7886 */ /* 0x000fe20000880000 */
[----:B------:R-:W-:Y:S01]  /*06e0*/  LOP3.LUT R22, R2, 0xc, R7, 0x78, !PT ;  /* 0x0000000c02167812 */ /* 0x000fe200078e7807 */
[----:B------:R-:W-:-:S02]  /*06f0*/  VOTEU.ALL UP5, P1 ;  /* 0x00000000003f7886 */ /* 0x000fc400008a0000 */
[----:B------:R-:W-:Y:S01]  /*0700*/  IMAD.IADD R11, R2, 0x1, -R11 ;  /* 0x00000001020b7824 */ /* 0x000fe200078e0a0b */
[----:B------:R-:W-:Y:S01]  /*0710*/  UIADD3 UR4, -UR4, URZ, URZ ;  /* 0x0000003f04047290 */ /* 0x000fe2000fffe13f */
[----:B------:R-:W5:Y:S01]  /*0720*/  LDC R2, c[0x0][0x140] ;  /* 0x00005000ff027b82 */ /* 0x000f620000000800 */
[----:B0-----:R-:W-:Y:S02]  /*0730*/  R2UR UR9, R6 ;  /* 0x00000000060972ca */ /* 0x001fe400000e0000 */
[----:B------:R-:W-:Y:S02]  /*0740*/  UIMAD UR7, UR7, UR4, UR15 ;  /* 0x00000004070772a4 */ /* 0x000fe4000f8e020f */
[----:B-1----:R-:W-:Y:S01]  /*0750*/  @!UP0 ULEA UR12, UR11, UR10, 0x18 ;  /* 0x0000000a0b0c8291 */ /* 0x002fe2000f8ec03f */
[----:B------:R-:W-:Y:S01]  /*0760*/  UMOV UR4, 0x20 ;  /* 0x0000002000047882 */ /* 0x000fe20000000000 */
[----:B------:R-:W-:-:S04]  /*0770*/  @!UP1 UIADD3 UR10, -UR18, 0x100000, URZ ;  /* 0x00100000120a9890 */ /* 0x000fc8000fffe13f */
[----:B------:R-:W-:Y:S02]  /*0780*/  @!UP1 USHF.L.U32 UR11, UR10, 0xb, URZ ;  /* 0x0000000b0a0b9899 */ /* 0x000fe4000800063f */
[----:B------:R-:W-:Y:S01]  /*0790*/  @!UP1 USHF.L.U32 UR10, UR10, 0x1, URZ ;  /* 0x000000010a0a9899 */ /* 0x000fe2000800063f */
[----:B------:R-:W-:Y:S01]  /*07a0*/  ISETP.NE.AND P3, PT, R11, UR7, PT ;  /* 0x000000070b007c0c */ /* 0x000fe2000bf65270 */
[----:B------:R-:W-:-:S04]  /*07b0*/  @!UP0 UIADD3 UR4, -UR4, 0x100000, URZ ;  /* 0x0010000004048890 */ /* 0x000fc8000fffe13f */
[----:B------:R-:W-:Y:S02]  /*07c0*/  @!UP0 USHF.L.U32 UR5, UR4, 0xb, URZ ;  /* 0x0000000b04058899 */ /* 0x000fe4000800063f */
[----:B------:R-:W-:Y:S01]  /*07d0*/  @!UP0 USHF.L.U32 UR4, UR4, 0x1, URZ ;  /* 0x0000000104048899 */ /* 0x000fe2000800063f */
[----:B------:R-:W-:Y:S01]  /*07e0*/  VOTEU.ALL UP0, P0 ;  /* 0x00000000003f7886 */ /* 0x000fe20000000000 */
[----:B--2---:R-:W-:Y:S01]  /*07f0*/  @!UP1 ULEA UR13, UR16, UR13, 0x18 ;  /* 0x0000000d100d9291 */ /* 0x004fe2000f8ec03f */
[----:B------:R-:W-:Y:S01]  /*0800*/  VOTEU.ALL UP1, P0 ;  /* 0x00000000003f7886 */ /* 0x000fe20000020000 */
[----:B------:R-:W-:Y:S01]  /*0810*/  UIADD3 UR9, -UR9, URZ, URZ ;  /* 0x0000003f09097290 */ /* 0x000fe2000fffe13f */
[----:B------:R-:W-:Y:S01]  /*0820*/  LOP3.LUT P0, RZ, R4, 0x7, RZ, 0xc0, !PT ;  /* 0x0000000704ff7812 */ /* 0x000fe2000780c0ff */
[----:B------:R-:W0:Y:S06]  /*0830*/  FENCE.VIEW.ASYNC.S ;  /* 0x00000000000073c6 */ /* 0x000e2c0000000000 */
[----:B0-----:R-:W0:Y:S01]  /*0840*/  @!UP0 SYNCS.EXCH.64 URZ, [UR12+0x70], UR4 ;  /* 0x000070040c3f85b2 */ /* 0x001e220008000100 */
[----:B------:R-:W-:-:S02]  /*0850*/  @P3 LEA.HI R0, R22, R22, RZ, 0x1 ;  /* 0x0000001616003211 */ /* 0x000fc400078f08ff */
[----:B-----5:R-:W-:Y:S02]  /*0860*/  ISETP.EQ.U32.AND P1, PT, R2, 0x1, PT ;  /* 0x000000010200780c */ /* 0x020fe40003f22070 */
[----:B------:R-:W-:Y:S02]  /*0870*/  @P3 SHF.R.S32.HI R0, RZ, 0x1, R0 ;  /* 0x00000001ff003819 */ /* 0x000fe40000011400 */
[----:B------:R-:W-:Y:S01]  /*0880*/  ISETP.LT.U32.AND P0, PT, R22, 0x2, !P0 ;  /* 0x000000021600780c */ /* 0x000fe20004701070 */
[----:B------:R1:W2:Y:S01]  /*0890*/  @!UP1 SYNCS.EXCH.64 URZ, [UR12+0x78], UR4 ;  /* 0x000078040c3f95b2 */ /* 0x0002a20008000100 */
[----:B------:R-:W-:Y:S01]  /*08a0*/  NOP ;  /* 0x0000000000007918 */ /* 0x000fe20000000000 */
[----:B-1----:R-:W-:Y:S01]  /*08b0*/  UIMAD UR4, UR17, UR9, UR8 ;  /* 0x00000009110472a4 */ /* 0x002fe2000f8e0208 */
[----:B------:R1:W0:Y:S05]  /*08c0*/  @!UP2 SYNCS.EXCH.64 URZ, [UR13+0x50], UR10 ;  /* 0x0000500a0d3fa5b2 */ /* 0x00022a0008000100 */
[----:B------:R-:W-:-:S02]  /*08d0*/  @P3 ISETP.NE.AND P4, PT, R0, UR4, PT ;  /* 0x0000000400003c0c */ /* 0x000fc4000bf85270 */
[----:B------:R-:W-:Y:S02]  /*08e0*/  SEL R0, RZ, 0x1, !P0 ;  /* 0x00000001ff007807 */ /* 0x000fe40004000000 */
[----:B------:R-:W-:-:S04]  /*08f0*/  @P3 SEL R23, RZ, 0x1, P4 ;  /* 0x00000001ff173807 */ /* 0x000fc80002000000 */
[----:B------:R-:W-:Y:S01]  /*0900*/  LOP3.LUT R23, R23, R0, RZ, 0xc0, !PT ;  /* 0x0000000017177212 */ /* 0x000fe200078ec0ff */
[----:B------:R1:W0:Y:S01]  /*0910*/  @!UP3 SYNCS.EXCH.64 URZ, [UR13+0x58], UR10 ;  /* 0x0000580a0d3fb5b2 */ /* 0x0002220008000100 */
[----:B------:R1:W0:Y:S01]  /*0920*/  @!UP4 SYNCS.EXCH.64 URZ, [UR13+0x60], UR10 ;  /* 0x0000600a0d3fc5b2 */ /* 0x0002220008000100 */
[----:B------:R1:W0:Y:S01]  /*0930*/  @!UP5 SYNCS.EXCH.64 URZ, [UR13+0x68], UR10 ;  /* 0x0000680a0d3fd5b2 */ /* 0x0002220008000100 */
[----:B------:R-:W-:Y:S01]  /*0940*/  NOP ;  /* 0x0000000000007918 */ /* 0x000fe20000000000 */
[----:B-1-3--:R-:W-:Y:S05]  /*0950*/  @!P1 BRA `(.L_x_3) ;  /* 0x0000000000089947 */ /* 0x00afea0003800000 */
[----:B0-2-4-:R-:W-:Y:S01]  /*0960*/  UCGABAR_ARV ;  /* 0x00000000000079c7 */ /* 0x015fe20008000000 */
[----:B------:R-:W-:Y:S05]  /*0970*/  BRA `(.L_x_4) ;  /* 0x0000000000047947 */ /* 0x000fea0003800000 */
.L_x_3:
[----:B0-2-4-:R-:W-:Y:S01]  /*0980*/  NOP ;  /* 0x0000000000007918 */ /* 0x015fe20000000000 */
.L_x_4:
[----:B------:R-:W-:Y:S01]  /*0990*/  ULDC.64 UR4, c[0x0][0x598] ;  /* 0x0001660000047ab9 */ /* 0x000fe20000000a00 */
[----:B------:R-:W-:Y:S01]  /*09a0*/  ULDC.64 UR54, c[0x0][0x208] ;  /* 0x0000820000367ab9 */ /* 0x000fe20000000a00 */
[----:B------:R-:W-:-:S04]  /*09b0*/  ISETP.NE.U32.AND P0, PT, RZ, UR4, PT ;  /* 0x00000004ff007c0c */ /* 0x000fc8000bf05070 */
[----:B------:R-:W-:-:S13]  /*09c0*/  ISETP.NE.AND.EX P0, PT, RZ, UR5, PT, P0 ;  /* 0x00000005ff007c0c */ /* 0x000fda000bf05300 */
[----:B------:R-:W-:Y:S05]  /*09d0*/  @!P0 BRA `(.L_x_5) ;  /* 0x00000000001c8947 */ /* 0x000fea0003800000 */
[----:B------:R-:W0:Y:S02]  /*09e0*/  LDC.64 R6, c[0x0][0x598] ;  /* 0x00016600ff067b82 */ /* 0x000e240000000a00 */
[----:B0-----:R-:W2:Y:S02]  /*09f0*/  LDG.E.64 R6, desc[UR54][R6.64] ;  /* 0x0000003606067981 */ /* 0x001ea4000c1e1b00 */
[----:B--2---:R-:W-:-:S04]  /*0a00*/  ISETP.NE.U32.AND P0, PT, R6, RZ, PT ;  /* 0x000000ff0600720c */ /* 0x004fc80003f05070 */
[----:B------:R-:W-:-:S13]  /*0a10*/  ISETP.NE.AND.EX P0, PT, R7, RZ, PT, P0 ;  /* 0x000000ff0700720c */ /* 0x000fda0003f05300 */
[----:B------:R-:W-:Y:S05]  /*0a20*/  @!P0 BRA `(.L_x_5) ;  /* 0x0000000000088947 */ /* 0x000fea0003800000 */
[----:B------:R0:W5:Y:S01]  /*0a30*/  LD.E R88, desc[UR54][R6.64] ;  /* 0x0000003606587980 */ /* 0x000162000c101900 */
[----:B------:R-:W-:Y:S05]  /*0a40*/  BRA `(.L_x_6) ;  /* 0x0000000000247947 */ /* 0x000fea0003800000 */
.L_x_5:
[----:B------:R-:W-:Y:S02]  /*0a50*/  ULDC.64 UR4, c[0x0][0x588] ;  /* 0x0001620000047ab9 */ /* 0x000fe40000000a00 */
[----:B------:R-:W-:-:S04]  /*0a60*/  ISETP.NE.U32.AND P0, PT, RZ, UR4, PT ;  /* 0x00000004ff007c0c */ /* 0x000fc8000bf05070 */
[----:B------:R-:W-:-:S13]  /*0a70*/  ISETP.NE.AND.EX P0, PT, RZ, UR5, PT, P0 ;  /* 0x00000005ff007c0c */ /* 0x000fda000bf05300 */
[----:B------:R-:W-:Y:S05]  /*0a80*/  @!P0 BRA `(.L_x_7) ;  /* 0x00000000000c8947 */ /* 0x000fea0003800000 */
[----:B------:R-:W0:Y:S02]  /*0a90*/  LDC.64 R88, c[0x0][0x588] ;  /* 0x00016200ff587b82 */ /* 0x000e240000000a00 */
[----:B0-----:R1:W5:Y:S01]  /*0aa0*/  LDG.E R88, desc[UR54][R88.64] ;  /* 0x0000003658587981 */ /* 0x001362000c1e1900 */
[----:B------:R-:W-:Y:S05]  /*0ab0*/  BRA `(.L_x_6) ;  /* 0x0000000000087947 */ /* 0x000fea0003800000 */
.L_x_7:
[----:B------:R-:W-:Y:S02]  /*0ac0*/  ULDC UR4, c[0x0][0x580] ;  /* 0x0001600000047ab9 */ /* 0x000fe40000000800 */
[----:B------:R-:W-:-:S07]  /*0ad0*/  IMAD.U32 R88, RZ, RZ, UR4 ;  /* 0x00000004ff587e24 */ /* 0x000fce000f8e00ff */
.L_x_6:
[----:B------:R-:W-:Y:S02]  /*0ae0*/  ULDC.64 UR4, c[0x0][0x5a0] ;  /* 0x0001680000047ab9 */ /* 0x000fe40000000a00 */
[----:B------:R-:W-:-:S04]  /*0af0*/  ISETP.NE.U32.AND P0, PT, RZ, UR4, PT ;  /* 0x00000004ff007c0c */ /* 0x000fc8000bf05070 */
[----:B------:R-:W-:-:S13]  /*0b00*/  ISETP.NE.AND.EX P0, PT, RZ, UR5, PT, P0 ;  /* 0x00000005ff007c0c */ /* 0x000fda000bf05300 */
[----:B------:R-:W-:Y:S05]  /*0b10*/  @!P0 BRA `(.L_x_8) ;  /* 0x00000000001c8947 */ /* 0x000fea0003800000 */
[----:B0-----:R-:W0:Y:S02]  /*0b20*/  LDC.64 R6, c[0x0][0x5a0] ;  /* 0x00016800ff067b82 */ /* 0x001e240000000a00 */
[----:B0-----:R-:W2:Y:S02]  /*0b30*/  LDG.E.64 R6, desc[UR54][R6.64] ;  /* 0x0000003606067981 */ /* 0x001ea4000c1e1b00 */
[----:B--2---:R-:W-:-:S04]  /*0b40*/  ISETP.NE.U32.AND P0, PT, R6, RZ, PT ;  /* 0x000000ff0600720c */ /* 0x004fc80003f05070 */
[----:B------:R-:W-:-:S13]  /*0b50*/  ISETP.NE.AND.EX P0, PT, R7, RZ, PT, P0 ;  /* 0x000000ff0700720c */ /* 0x000fda0003f05300 */
[----:B------:R-:W-:Y:S05]  /*0b60*/  @!P0 BRA `(.L_x_8) ;  /* 0x0000000000088947 */ /* 0x000fea0003800000 */
[----:B-1----:R0:W5:Y:S01]  /*0b70*/  LD.E R89, desc[UR54][R6.64] ;  /* 0x0000003606597980 */ /* 0x002162000c101900 */
[----:B------:R-:W-:Y:S05]  /*0b80*/  BRA `(.L_x_9) ;  /* 0x0000000000247947 */ /* 0x000fea0003800000 */
.L_x_8:
[----:B------:R-:W-:Y:S02]  /*0b90*/  ULDC.64 UR4, c[0x0][0x590] ;  /* 0x0001640000047ab9 */ /* 0x000fe40000000a00 */
[----:B------:R-:W-:-:S04]  /*0ba0*/  ISETP.NE.U32.AND P0, PT, RZ, UR4, PT ;  /* 0x00000004ff007c0c */ /* 0x000fc8000bf05070 */
[----:B------:R-:W-:-:S13]  /*0bb0*/  ISETP.NE.AND.EX P0, PT, RZ, UR5, PT, P0 ;  /* 0x00000005ff007c0c */ /* 0x000fda000bf05300 */
[----:B------:R-:W-:Y:S05]  /*0bc0*/  @!P0 BRA `(.L_x_10) ;  /* 0x00000000000c8947 */ /* 0x000fea0003800000 */
[----:B0-----:R-:W1:Y:S02]  /*0bd0*/  LDC.64 R6, c[0x0][0x590] ;  /* 0x00016400ff067b82 */ /* 0x001e640000000a00 */
[----:B-1----:R1:W5:Y:S01]  /*0be0*/  LDG.E R89, desc[UR54][R6.64] ;  /* 0x0000003606597981 */ /* 0x002362000c1e1900 */
[----:B------:R-:W-:Y:S05]  /*0bf0*/  BRA `(.L_x_9) ;  /* 0x0000000000087947 */ /* 0x000fea0003800000 */
.L_x_10:
[----:B------:R-:W-:Y:S02]  /*0c00*/  ULDC UR4, c[0x0][0x584] ;  /* 0x0001610000047ab9 */ /* 0x000fe40000000800 */
[----:B-1----:R-:W-:-:S07]  /*0c10*/  IMAD.U32 R89, RZ, RZ, UR4 ;  /* 0x00000004ff597e24 */ /* 0x002fce000f8e00ff */
.L_x_9:
[----:B------:R-:W-:Y:S01]  /*0c20*/  ULDC UR4, c[0x0][0x65c] ;  /* 0x0001970000047ab9 */ /* 0x000fe20000000800 */
[----:B01----:R-:W0:Y:S01]  /*0c30*/  LDC.64 R6, c[0x0][0x650] ;  /* 0x00019400ff067b82 */ /* 0x003e220000000a00 */
[----:B------:R-:W-:Y:S01]  /*0c40*/  UISETP.NE.AND UP2, UPT, UR4, 0x1, UPT ;  /* 0x000000010400788c */ /* 0x000fe2000bf45270 */
[----:B------:R-:W-:Y:S01]  /*0c50*/  IMAD.MOV.U32 R18, RZ, RZ, -0x1 ;  /* 0xffffffffff127424 */ /* 0x000fe200078e00ff */
[----:B------:R-:W-:Y:S01]  /*0c60*/  UISETP.NE.AND UP0, UPT, UR19, 0x2, UPT ;  /* 0x000000021300788c */ /* 0x000fe2000bf05270 */
[----:B------:R-:W-:Y:S01]  /*0c70*/  IMAD.MOV.U32 R2, RZ, RZ, -0x1 ;  /* 0xffffffffff027424 */ /* 0x000fe200078e00ff */
[----:B------:R-:W-:Y:S01]  /*0c80*/  UP2UR UR38, UPR, URZ, 0x4 ;  /* 0x000000043f267883 */ /* 0x000fe20008000000 */
[----:B------:R-:W-:-:S06]  /*0c90*/  IMAD.MOV.U32 R19, RZ, RZ, -0x1 ;  /* 0xffffffffff137424 */ /* 0x000fcc00078e00ff */
[----:B------:R-:W-:Y:S01]  /*0ca0*/  @UP2 ULDC UR12, c[0x0][0x10] ;  /* 0x00000400000c2ab9 */ /* 0x000fe20000000800 */
[----:B------:R-:W-:Y:S01]  /*0cb0*/  @UP2 UMOV UR4, UR8 ;  /* 0x0000000800042c82 */ /* 0x000fe20008000000 */
[----:B------:R-:W-:Y:S01]  /*0cc0*/  @UP2 UMOV UR5, URZ ;  /* 0x0000003f00052c82 */ /* 0x000fe20008000000 */
[----:B------:R-:W-:Y:S01]  /*0cd0*/  @!UP2 ULDC UR16, c[0x0][0xc] ;  /* 0x000003000010aab9 */ /* 0x000fe20000000800 */
[----:B------:R-:W-:Y:S01]  /*0ce0*/  @UP2 UIMAD.WIDE.U32 UR12, UR15, UR12, UR4 ;  /* 0x0000000c0f0c22a5 */ /* 0x000fe2000f8e0004 */
[----:B------:R-:W-:Y:S02]  /*0cf0*/  ULDC UR10, c[0x0][0xc] ;  /* 0x00000300000a7ab9 */ /* 0x000fe40000000800 */
[----:B------:R-:W-:Y:S01]  /*0d00*/  @UP2 UMOV UR4, URZ ;  /* 0x0000003f00042c82 */ /* 0x000fe20008000000 */
[----:B------:R-:W-:Y:S01]  /*0d10*/  UMOV UR5, URZ ;  /* 0x0000003f00057c82 */ /* 0x000fe20008000000 */
[----:B------:R-:W-:Y:S01]  /*0d20*/  @UP2 UIADD3 UR18, UR13, UR4, URZ ;  /* 0x000000040d122290 */ /* 0x000fe2000fffe03f */
[----:B------:R-:W-:-:S02]  /*0d30*/  ULDC UR11, c[0x0][0x10] ;  /* 0x00000400000b7ab9 */ /* 0x000fc40000000800 */
[----:B------:R-:W-:Y:S01]  /*0d40*/  UMOV UR4, UR15 ;  /* 0x0000000f00047c82 */ /* 0x000fe20008000000 */
[----:B------:R-:W-:Y:S02]  /*0d50*/  UIMAD.WIDE.U32 UR10, UR10, UR11, URZ ;  /* 0x0000000b0a0a72a5 */ /* 0x000fe4000f8e003f */
[----:B------:R-:W-:Y:S01]  /*0d60*/  @!UP2 UIMAD.WIDE.U32 UR4, UR8, UR16, UR4 ;  /* 0x000000100804a2a5 */ /* 0x000fe2000f8e0004 */
[----:B------:R-:W-:Y:S02]  /*0d70*/  ULDC UR13, c[0x0][0x14] ;  /* 0x00000500000d7ab9 */ /* 0x000fe40000000800 */
[----:B------:R-:W-:Y:S02]  /*0d80*/  UIMAD.WIDE.U32 UR52, UR10, UR13, URZ ;  /* 0x0000000d0a3472a5 */ /* 0x000fe4000f8e003f */
[----:B------:R-:W-:Y:S02]  /*0d90*/  UIMAD UR39, UR11, UR13, URZ ;  /* 0x0000000d0b2772a4 */ /* 0x000fe4000f8e023f */
[----:B------:R-:W-:Y:S01]  /*0da0*/  @!UP2 UMOV UR12, UR4 ;  /* 0x00000004000cac82 */ /* 0x000fe20008000000 */
[----:B------:R-:W-:Y:S01]  /*0db0*/  @!UP2 UMOV UR18, UR5 ;  /* 0x000000050012ac82 */ /* 0x000fe20008000000 */
[----:B------:R-:W-:-:S02]  /*0dc0*/  UIADD3 UR39, UR53, UR39, URZ ;  /* 0x0000002735277290 */ /* 0x000fc4000fffe03f */
[----:B------:R-:W-:-:S04]  /*0dd0*/  UIADD3 UR4, UP1, UR12, UR52, URZ ;  /* 0x000000340c047290 */ /* 0x000fc8000ff3e03f */
[----:B------:R-:W-:Y:S02]  /*0de0*/  UIADD3.X UR5, UR18, UR39, URZ, UP1, !UPT ;  /* 0x0000002712057290 */ /* 0x000fe40008ffe43f */
[----:B------:R-:W-:Y:S02]  /*0df0*/  USEL UR4, UR4, UR12, !UP0 ;  /* 0x0000000c04047287 */ /* 0x000fe4000c000000 */
[----:B------:R-:W-:-:S04]  /*0e00*/  USEL UR5, UR5, UR18, !UP0 ;  /* 0x0000001205057287 */ /* 0x000fc8000c000000 */
[----:B0-----:R-:W-:Y:S01]  /*0e10*/  ISETP.LE.U32.AND P0, PT, R6, UR4, PT ;  /* 0x0000000406007c0c */ /* 0x001fe2000bf03070 */
[----:B------:R-:W-:Y:S02]  /*0e20*/  IMAD.U32 R16, RZ, RZ, UR4 ;  /* 0x00000004ff107e24 */ /* 0x000fe4000f8e00ff */
[----:B------:R-:W-:Y:S02]  /*0e30*/  IMAD.U32 R0, RZ, RZ, UR5 ;  /* 0x00000005ff007e24 */ /* 0x000fe4000f8e00ff */
[----:B------:R-:W-:-:S03]  /*0e40*/  IMAD.U32 R17, RZ, RZ, UR5 ;  /* 0x00000005ff117e24 */ /* 0x000fc6000f8e00ff */
[----:B------:R-:W-:Y:S02]  /*0e50*/  ISETP.GE.U32.AND.EX P0, PT, R0, R7, PT, P0 ;  /* 0x000000070000720c */ /* 0x000fe40003f06100 */
[----:B------:R-:W-:-:S11]  /*0e60*/  PRMT R0, RZ, 0x7610, R0 ;  /* 0x00007610ff007816 */ /* 0x000fd60000000000 */
[----:B------:R-:W-:Y:S05]  /*0e70*/  @P0 BRA `(.L_x_11) ;  /* 0x0000000400500947 */ /* 0x000fea0003800000 */
[----:B------:R-:W-:Y:S01]  /*0e80*/  ULDC.64 UR18, c[0x0][0x628] ;  /* 0x00018a0000127ab9 */ /* 0x000fe20000000a00 */
[C---:B------:R-:W-:Y:S01]  /*0e90*/  R2UR UR20, R16.reuse ;  /* 0x00000000101472ca */ /* 0x040fe200000e0000 */
[----:B------:R-:W-:Y:S01]  /*0ea0*/  ULDC UR16, c[0x0][0x630] ;  /* 0x00018c0000107ab9 */ /* 0x000fe20000000800 */
[----:B------:R-:W-:Y:S02]  /*0eb0*/  ISETP.NE.U32.AND P0, PT, RZ, UR18, PT ;  /* 0x00000012ff007c0c */ /* 0x000fe4000bf05070 */
[----:B------:R-:W-:Y:S02]  /*0ec0*/  R2UR UR4, R16 ;  /* 0x00000000100472ca */ /* 0x000fe400000e0000 */
[----:B------:R-:W-:Y:S02]  /*0ed0*/  ISETP.NE.AND.EX P0, PT, RZ, UR19, PT, P0 ;  /* 0x00000013ff007c0c */ /* 0x000fe4000bf05300 */
[----:B------:R-:W-:-:S11]  /*0ee0*/  R2UR UR5, R17 ;  /* 0x00000000110572ca */ /* 0x000fd600000e0000 */
[----:B------:R-:W-:Y:S05]  /*0ef0*/  @!P0 BRA `(.L_x_12) ;  /* 0x0000000000308947 */ /* 0x000fea0003800000 */
[----:B------:R-:W-:Y:S01]  /*0f00*/  R2UR UR4, R16 ;  /* 0x00000000100472ca */ /* 0x000fe200000e0000 */
[----:B------:R-:W-:Y:S01]  /*0f10*/  ULDC UR12, c[0x0][0x634] ;  /* 0x00018d00000c7ab9 */ /* 0x000fe20000000800 */
[----:B------:R-:W-:-:S11]  /*0f20*/  R2UR UR15, R17 ;  /* 0x00000000110f72ca */ /* 0x000fd600000e0000 */
[----:B------:R-:W-:-:S04]  /*0f30*/  UIADD3 UR12, UP1, UR4, UR12, URZ ;  /* 0x0000000c040c7290 */ /* 0x000fc8000ff3e03f */
[----:B------:R-:W-:-:S04]  /*0f40*/  UIADD3.X UR15, URZ, UR15, URZ, UP1, !UPT ;  /* 0x0000000f3f0f7290 */ /* 0x000fc80008ffe43f */
[----:B------:R-:W-:-:S04]  /*0f50*/  UIMAD.WIDE.U32 UR4, UR15, UR18, URZ ;  /* 0x000000120f0472a5 */ /* 0x000fc8000f8e003f */
[----:B------:R-:W-:Y:S02]  /*0f60*/  UIMAD.WIDE.U32 UR10, UP1, UR12, UR19, UR4 ;  /* 0x000000130c0a72a5 */ /* 0x000fe4000f820004 */
[----:B------:R-:W-:Y:S02]  /*0f70*/  UIMAD.WIDE.U32 UR4, UR12, UR18, URZ ;  /* 0x000000120c0472a5 */ /* 0x000fe4000f8e003f */
[----:B------:R-:W-:Y:S02]  /*0f80*/  UIADD3.X UR13, URZ, URZ, URZ, UP1, !UPT ;  /* 0x0000003f3f0d7290 */ /* 0x000fe40008ffe43f */
[----:B------:R-:W-:Y:S01]  /*0f90*/  UIADD3 URZ, UP1, UR5, UR10, URZ ;  /* 0x0000000a053f7290 */ /* 0x000fe2000ff3e03f */
[----:B------:R-:W-:-:S03]  /*0fa0*/  UMOV UR12, UR11 ;  /* 0x0000000b000c7c82 */ /* 0x000fc60008000000 */
[----:B------:R-:W-:-:S12]  /*0fb0*/  UIMAD.WIDE.U32.X UR4, UR15, UR19, UR12, UP1 ;  /* 0x000000130f0472a5 */ /* 0x000fd800088e040c */
.L_x_12:
[----:B------:R-:W-:Y:S01]  /*0fc0*/  USHF.R.U64 UR4, UR4, UR16, UR5 ;  /* 0x0000001004047299 */ /* 0x000fe20008001205 */
[----:B------:R-:W-:Y:S01]  /*0fd0*/  R2UR UR11, R17 ;  /* 0x00000000110b72ca */ /* 0x000fe200000e0000 */
[----:B------:R-:W-:Y:S02]  /*0fe0*/  USHF.R.U32.HI UR5, URZ, UR16, UR5 ;  /* 0x000000103f057299 */ /* 0x000fe40008011605 */
[----:B------:R-:W-:Y:S01]  /*0ff0*/  UIADD3 UR12, UP1, URZ, -UR4, URZ ;  /* 0x800000043f0c7290 */ /* 0x000fe2000ff3e03f */
[----:B------:R-:W-:Y:S01]  /*1000*/  ULDC.64 UR18, c[0x0][0x620] ;  /* 0x0001880000127ab9 */ /* 0x000fe20000000a00 */
[----:B------:R-:W-:Y:S02]  /*1010*/  UISETP.NE.AND UP2, UPT, UR38, URZ, UPT ;  /* 0x0000003f2600728c */ /* 0x000fe4000bf45270 */
[----:B------:R-:W-:Y:S01]  /*1020*/  UIADD3.X UR5, URZ, ~UR5, URZ, UP1, !UPT ;  /* 0x800000053f057290 */ /* 0x000fe20008ffe43f */
[----:B------:R-:W-:Y:S01]  /*1030*/  UMOV UR10, UR20 ;  /* 0x00000014000a7c82 */ /* 0x000fe20008000000 */
[----:B------:R-:W-:-:S02]  /*1040*/  ULDC UR13, c[0x0][0x618] ;  /* 0x00018600000d7ab9 */ /* 0x000fc40000000800 */
[----:B------:R-:W-:Y:S02]  /*1050*/  UIMAD UR5, UR5, UR18, URZ ;  /* 0x00000012050572a4 */ /* 0x000fe4000f8e023f */
[----:B------:R-:W-:Y:S02]  /*1060*/  UIMAD.WIDE.U32 UR10, UR12, UR18, UR10 ;  /* 0x000000120c0a72a5 */ /* 0x000fe4000f8e000a */
[----:B------:R-:W-:Y:S02]  /*1070*/  UIMAD UR12, UR12, UR19, UR5 ;  /* 0x000000130c0c72a4 */ /* 0x000fe4000f8e0205 */
[----:B------:R-:W-:Y:S02]  /*1080*/  @UP2 UIMAD UR7, UR17, UR9, UR8 ;  /* 0x00000009110722a4 */ /* 0x000fe4000f8e0208 */
[----:B------:R-:W-:Y:S01]  /*1090*/  UIADD3 UR11, UR11, UR12, URZ ;  /* 0x0000000c0b0b7290 */ /* 0x000fe2000fffe03f */
[----:B------:R-:W-:Y:S01]  /*10a0*/  ULDC.64 UR8, c[0x0][0x640] ;  /* 0x0001900000087ab9 */ /* 0x000fe20000000a00 */
[----:B------:R-:W-:-:S02]  /*10b0*/  ULDC UR15, c[0x0][0x608] ;  /* 0x00018200000f7ab9 */ /* 0x000fc40000000800 */
[----:B------:R-:W-:Y:S01]  /*10c0*/  USHF.R.U64 UR20, UR10, UR13, UR11 ;  /* 0x0000000d0a147299 */ /* 0x000fe2000800120b */
[----:B------:R-:W-:Y:S01]  /*10d0*/  ISETP.NE.U32.AND P0, PT, RZ, UR8, PT ;  /* 0x00000008ff007c0c */ /* 0x000fe2000bf05070 */
[----:B------:R-:W-:Y:S01]  /*10e0*/  USHF.R.U32.HI UR11, URZ, UR13, UR11 ;  /* 0x0000000d3f0b7299 */ /* 0x000fe2000801160b */
[----:B------:R-:W-:Y:S02]  /*10f0*/  ULDC UR21, c[0x0][0x658] ;  /* 0x0001960000157ab9 */ /* 0x000fe40000000800 */
[----:B------:R-:W-:Y:S01]  /*1100*/  ISETP.NE.AND.EX P0, PT, RZ, UR9, PT, P0 ;  /* 0x00000009ff007c0c */ /* 0x000fe2000bf05300 */
[----:B------:R-:W-:Y:S02]  /*1110*/  USHF.R.U64 UR25, UR20, UR15, UR11 ;  /* 0x0000000f14197299 */ /* 0x000fe4000800120b */
[----:B------:R-:W-:Y:S01]  /*1120*/  USHF.R.U32.HI UR11, URZ, UR15, UR11 ;  /* 0x0000000f3f0b7299 */ /* 0x000fe2000801160b */
[----:B------:R-:W-:Y:S01]  /*1130*/  UMOV UR10, 0xffffffff ;  /* 0xffffffff000a7882 */ /* 0x000fe20000000000 */
[----:B------:R-:W-:Y:S01]  /*1140*/  ULDC UR5, c[0x0][0x600] ;  /* 0x0001800000057ab9 */ /* 0x000fe20000000800 */
[----:B------:R-:W-:-:S02]  /*1150*/  USHF.L.U32 UR10, UR10, UR21, URZ ;  /* 0x000000150a0a7299 */ /* 0x000fc4000800063f */
[----:B------:R-:W-:Y:S02]  /*1160*/  USHF.R.U64 UR26, UR25, UR21, UR11 ;  /* 0x00000015191a7299 */ /* 0x000fe4000800120b */
[----:B------:R-:W-:Y:S02]  /*1170*/  ULOP3.LUT UR15, URZ, UR10, URZ, 0x33, !UPT ;  /* 0x0000000a3f0f7292 */ /* 0x000fe4000f8e333f */
[----:B------:R-:W-:Y:S02]  /*1180*/  UIADD3 UR19, UR5, -0x1, URZ ;  /* 0xffffffff05137890 */ /* 0x000fe4000fffe03f */
[----:B------:R-:W-:Y:S01]  /*1190*/  USHF.R.U32.HI UR11, URZ, UR21, UR11 ;  /* 0x000000153f0b7299 */ /* 0x000fe2000801160b */
[----:B------:R-:W-:Y:S01]  /*11a0*/  ULDC UR22, c[0x0][0x648] ;  /* 0x0001920000167ab9 */ /* 0x000fe20000000800 */
[----:B------:R-:W-:Y:S01]  /*11b0*/  ULDC UR23, c[0x0][0x638] ;  /* 0x00018e0000177ab9 */ /* 0x000fe20000000800 */
[----:B------:R-:W-:Y:S01]  /*11c0*/  UMOV UR24, 0x1 ;  /* 0x0000000100187882 */ /* 0x000fe20000000000 */
[----:B------:R-:W-:Y:S01]  /*11d0*/  UMOV UR10, UR26 ;  /* 0x0000001a000a7c82 */ /* 0x000fe20008000000 */
[----:B------:R-:W-:Y:S07]  /*11e0*/  @!P0 BRA `(.L_x_13) ;  /* 0x0000000000308947 */ /* 0x000fee0003800000 */
[----:B------:R-:W-:Y:S02]  /*11f0*/  ULDC UR16, c[0x0][0x64c] ;  /* 0x0001930000107ab9 */ /* 0x000fe40000000800 */
        /* <DEDUP_REMOVED lines=8> */
[----:B------:R-:W-:-:S07]  /*1280*/  UIMAD.WIDE.U32.X UR8, UR18, UR9, UR16, UP1 ;  /* 0x00000009120872a5 */ /* 0x000fce00088e0410 */
[----:B------:R-:W-:Y:S01]  /*1290*/  UMOV UR10, UR8 ;  /* 0x00000008000a7c82 */ /* 0x000fe20008000000 */
[----:B------:R-:W-:-:S05]  /*12a0*/  UMOV UR11, UR9 ;  /* 0x00000009000b7c82 */ /* 0x000fca0008000000 */
.L_x_13:
[----:B------:R-:W-:Y:S01]  /*12b0*/  USHF.R.U64 UR9, UR10, UR22, UR11 ;  /* 0x000000160a097299 */ /* 0x000fe2000800120b */
[----:B------:R-:W-:Y:S01]  /*12c0*/  IMAD.MOV.U32 R0, RZ, RZ, 0x1 ;  /* 0x00000001ff007424 */ /* 0x000fe200078e00ff */
[----:B------:R-:W-:Y:S01]  /*12d0*/  USHF.L.U32 UR8, UR24, UR21, URZ ;  /* 0x0000001518087299 */ /* 0x000fe2000800063f */
[----:B------:R-:W-:Y:S01]  /*12e0*/  IMAD.U32 R19, RZ, RZ, UR4 ;  /* 0x00000004ff137e24 */ /* 0x000fe2000f8e00ff */
[----:B------:R-:W-:Y:S02]  /*12f0*/  ULOP3.LUT UR15, UR25, UR15, URZ, 0xc0, !UPT ;  /* 0x0000000f190f7292 */ /* 0x000fe4000f8ec03f */
[----:B------:R-:W-:Y:S02]  /*1300*/  UIADD3 UR10, -UR9, URZ, URZ ;  /* 0x0000003f090a7290 */ /* 0x000fe4000fffe13f */
[----:B------:R-:W-:Y:S02]  /*1310*/  UIMAD UR15, UR8, UR9, UR15 ;  /* 0x00000009080f72a4 */ /* 0x000fe4000f8e020f */
[----:B------:R-:W-:-:S02]  /*1320*/  ULOP3.LUT UR19, UR20, UR19, URZ, 0xc0, !UPT ;  /* 0x0000001314137292 */ /* 0x000fc4000f8ec03f */
[----:B------:R-:W-:Y:S01]  /*1330*/  UIMAD UR8, UR10, UR23, UR26 ;  /* 0x000000170a0872a4 */ /* 0x000fe2000f8e021a */
[----:B------:R-:W-:Y:S01]  /*1340*/  ULDC UR9, c[0x0][0x610] ;  /* 0x0001840000097ab9 */ /* 0x000fe20000000800 */
[----:B------:R-:W-:Y:S02]  /*1350*/  UISETP.NE.AND UP1, UPT, UR38, URZ, UPT ;  /* 0x0000003f2600728c */ /* 0x000fe4000bf25270 */
[----:B------:R-:W-:Y:S02]  /*1360*/  UIMAD UR7, UR15, UR9, UR7 ;  /* 0x000000090f0772a4 */ /* 0x000fe4000f8e0207 */
[----:B------:R-:W-:-:S04]  /*1370*/  UIMAD UR8, UR8, UR5, UR19 ;  /* 0x00000005080872a4 */ /* 0x000fc8000f8e0213 */
[----:B------:R-:W-:Y:S02]  /*1380*/  USEL UR5, UR8, UR7, !UP1 ;  /* 0x0000000708057287 */ /* 0x000fe4000c800000 */
[----:B------:R-:W-:-:S04]  /*1390*/  USEL UR7, UR7, UR8, !UP1 ;  /* 0x0000000807077287 */ /* 0x000fc8000c800000 */
[----:B------:R-:W-:Y:S02]  /*13a0*/  IMAD.U32 R2, RZ, RZ, UR5 ;  /* 0x00000005ff027e24 */ /* 0x000fe4000f8e00ff */
[----:B------:R-:W-:-:S07]  /*13b0*/  IMAD.U32 R18, RZ, RZ, UR7 ;  /* 0x00000007ff127e24 */ /* 0x000fce000f8e00ff */
.L_x_11:
[----:B------:R-:W-:Y:S05]  /*13c0*/  @!P1 BRA `(.L_x_14) ;  /* 0x00000000000c9947 */ /* 0x000fea0003800000 */
[----:B------:R-:W-:Y:S01]  /*13d0*/  UCGABAR_WAIT ;  /* 0x0000000000007dc7 */ /* 0x000fe20008000000 */
[----:B------:R-:W-:Y:S01]  /*13e0*/  CCTL.IVALL ;  /* 0x00000000ff00798f */ /* 0x000fe20002000000 */
[----:B------:R-:W-:Y:S05]  /*13f0*/  BRA `(.L_x_15) ;  /* 0x0000000000047947 */ /* 0x000fea0003800000 */
.L_x_14:
[----:B------:R-:W-:Y:S06]  /*1400*/  BAR.SYNC.DEFER_BLOCKING 0x0 ;  /* 0x0000000000007b1d */ /* 0x000fec0000010000 */
.L_x_15:
[----:B------:R-:W-:Y:S02]  /*1410*/  ULDC UR4, c[0x0][0x28c] ;  /* 0x0000a30000047ab9 */ /* 0x000fe40000000800 */
[----:B------:R-:W-:-:S04]  /*1420*/  UIADD3 UR4, UR4, 0x7f, URZ ;  /* 0x0000007f04047890 */ /* 0x000fc8000fffe03f */
[----:B------:R-:W-:-:S04]  /*1430*/  USHF.R.S32.HI UR5, URZ, 0x1f, UR4 ;  /* 0x0000001f3f057899 */ /* 0x000fc80008011404 */
[----:B------:R-:W-:-:S04]  /*1440*/  ULEA.HI UR5, UR5, UR4, URZ, 0x7 ;  /* 0x0000000405057291 */ /* 0x000fc8000f8f383f */
[----:B------:R-:W-:Y:S01]  /*1450*/  USHF.R.S32.HI UR37, URZ, 0x7, UR5 ;  /* 0x000000073f257899 */ /* 0x000fe20008011405 */
[----:B------:R-:W-:Y:S11]  /*1460*/  @!P2 BRA `(.L_x_16) ;  /* 0x000000580098a947 */ /* 0x000ff60003800000 */
[----:B------:R-:W-:-:S06]  /*1470*/  UISETP.GT.U32.AND UP1, UPT, UR14, 0x1, UPT ;  /* 0x000000010e00788c */ /* 0x000fcc000bf24070 */
[----:B------:R-:W-:-:S13]  /*1480*/  PLOP3.LUT P0, PT, PT, PT, UP1, 0x80, 0x0 ;  /* 0x000000000000781c */ /* 0x000fda0003f0f018 */
[----:B------:R-:W-:Y:S05]  /*1490*/  @P0 EXIT ;  /* 0x000000000000094d */ /* 0x000fea0003800000 */
.L_x_17:
[----:B------:R-:W-:-:S08]  /*14a0*/  NOP ;  /* 0x0000000000007918 */ /* 0x000fd00000000000 */
[----:B------:R-:W0:Y:S02]  /*14b0*/  USETMAXREG.TRY_ALLOC.CTAPOOL UP1, 0xe8 ;  /* 0x000000e8000079c8 */ /* 0x000e240008020600 */
[----:B0-----:R-:W-:-:S13]  /*14c0*/  PLOP3.LUT P0, PT, PT, PT, UP1, 0x80, 0x0 ;  /* 0x000000000000781c */ /* 0x001fda0003f0f018 */
[----:B------:R-:W-:Y:S05]  /*14d0*/  @!P0 BRA `(.L_x_17) ;  /* 0xfffffffc00f08947 */ /* 0x000fea000383ffff */
[----:B------:R-:W-:-:S13]  /*14e0*/  LOP3.LUT P0, RZ, R0, 0xff, RZ, 0xc0, !PT ;  /* 0x000000ff00ff7812 */ /* 0x000fda000780c0ff */
[----:B------:R-:W-:Y:S05]  /*14f0*/  @!P0 EXIT ;  /* 0x000000000000894d */ /* 0x000fea0003800000 */
[----:B------:R-:W0:Y:S01]  /*1500*/  S2UR UR5, SR_CgaCtaId ;  /* 0x00000000000579c3 */ /* 0x000e220000008800 */
[CC--:B------:R-:W-:Y:S01]  /*1510*/  LEA.HI R0, R9.reuse, R4.reuse, RZ, 0x2 ;  /* 0x0000000409007211 */ /* 0x0c0fe200078f10ff */
[----:B------:R-:W-:Y:S01]  /*1520*/  UMOV UR42, 0x400 ;  /* 0x00000400002a7882 */ /* 0x000fe20000000000 */
[----:B------:R-:W-:Y:S01]  /*1530*/  LEA.HI R9, R9, R4, RZ, 0x5 ;  /* 0x0000000409097211 */ /* 0x000fe200078f28ff */
[----:B------:R-:W-:Y:S01]  /*1540*/  USHF.R.U32.HI UR4, URZ, 0x2, UR37 ;  /* 0x000000023f047899 */ /* 0x000fe20008011625 */
[--C-:B------:R-:W-:Y:S01]  /*1550*/  SHF.R.S32.HI R90, RZ, 0x2, R0.reuse ;  /* 0x00000002ff5a7819 */ /* 0x100fe20000011400 */
[----:B------:R-:W-:Y:S01]  /*1560*/  ULOP3.LUT UR45, UR37, 0x3, URZ, 0xc0, !UPT ;  /* 0x00000003252d7892 */ /* 0x000fe2000f8ec03f */
[----:B------:R-:W-:Y:S01]  /*1570*/  SHF.R.S32.HI R3, RZ, 0x1f, R0 ;  /* 0x0000001fff037819 */ /* 0x000fe20000011400 */
[----:B------:R-:W1:Y:S01]  /*1580*/  LDC.64 R6, c[0x0][0x5c8] ;  /* 0x00017200ff067b82 */ /* 0x000e620000000a00 */
[----:B------:R-:W-:Y:S01]  /*1590*/  SHF.R.S32.HI R9, RZ, 0x5, R9 ;  /* 0x00000005ff097819 */ /* 0x000fe20000011409 */
[----:B------:R-:W-:Y:S01]  /*15a0*/  UISETP.LT.AND UP1, UPT, UR37, 0x1, UPT ;  /* 0x000000012500788c */ /* 0x000fe2000bf21270 */
[----:B------:R-:W-:Y:S01]  /*15b0*/  LEA.HI R3, R3, R90, RZ, 0x3 ;  /* 0x0000005a03037211 */ /* 0x000fe200078f18ff */
[----:B------:R-:W-:Y:S01]  /*15c0*/  ULOP3.LUT UR4, UR4, 0x1, URZ, 0xc0, !UPT ;  /* 0x0000000104047892 */ /* 0x000fe2000f8ec03f */
[----:B------:R-:W-:-:S02]  /*15d0*/  ULDC UR44, c[0x0][0x658] ;  /* 0x00019600002c7ab9 */ /* 0x000fc40000000800 */
[----:B------:R-:W-:Y:S01]  /*15e0*/  LOP3.LUT R3, R3, 0xfffffff8, RZ, 0xc0, !PT ;  /* 0xfffffff803037812 */ /* 0x000fe200078ec0ff */
[----:B------:R-:W2:Y:S01]  /*15f0*/  LDC R96, c[0x0][0x288] ;  /* 0x0000a200ff607b82 */ /* 0x000ea20000000800 */
[----:B------:R-:W-:Y:S01]  /*1600*/  UMOV UR6, 0xffffffff ;  /* 0xffffffff00067882 */ /* 0x000fe20000000000 */
[----:B------:R-:W-:Y:S01]  /*1610*/  ULDC UR8, c[0x0][0x284] ;  /* 0x0000a10000087ab9 */ /* 0x000fe20000000800 */
[----:B------:R-:W-:Y:S01]  /*1620*/  USEL UR45, UR45, URZ, !UP0 ;  /* 0x0000003f2d2d7287 */ /* 0x000fe2000c000000 */
[----:B------:R-:W-:Y:S01]  /*1630*/  IMAD.IADD R90, R90, 0x1, -R3 ;  /* 0x000000015a5a7824 */ /* 0x000fe200078e0a03 */
[----:B------:R-:W-:Y:S01]  /*1640*/  LOP3.LUT R3, R0, 0xfffffffc, RZ, 0xc0, !PT ;  /* 0xfffffffc00037812 */ /* 0x000fe200078ec0ff */
[----:B------:R-:W-:Y:S01]  /*1650*/  VIADD R0, R5, 0xffffffff ;  /* 0xffffffff05007836 */ /* 0x000fe20000000000 */
[----:B------:R-:W-:Y:S01]  /*1660*/  USEL UR46, UR37, 0x1, UP1 ;  /* 0x00000001252e7887 */ /* 0x000fe20008800000 */
[--C-:B------:R-:W-:Y:S01]  /*1670*/  IMAD R99, R9, -0x10, -R90.reuse ;  /* 0xfffffff009637824 */ /* 0x100fe200078e0a5a */
[----:B0-----:R-:W-:Y:S01]  /*1680*/  ULEA UR42, UR5, UR42, 0x18 ;  /* 0x0000002a052a7291 */ /* 0x001fe2000f8ec03f */
[----:B------:R-:W-:Y:S01]  /*1690*/  IMAD.IADD R3, R4, 0x1, -R3 ;  /* 0x0000000104037824 */ /* 0x000fe200078e0a03 */
[C---:B------:R-:W-:Y:S01]  /*16a0*/  ISETP.NE.AND P0, PT, R0.reuse, RZ, PT ;  /* 0x000000ff0000720c */ /* 0x040fe20003f05270 */
[----:B------:R-:W-:Y:S01]  /*16b0*/  IMAD.SHL.U32 R0, R0, 0x8, RZ ;  /* 0x0000000800007824 */ /* 0x000fe200078e00ff */
[----:B------:R-:W-:Y:S01]  /*16c0*/  UIADD3 UR50, UR42, 0x50, URZ ;  /* 0x000000502a327890 */ /* 0x000fe2000fffe03f */
[--C-:B------:R-:W-:Y:S01]  /*16d0*/  SHF.R.S32.HI R91, RZ, 0x1f, R90.reuse ;  /* 0x0000001fff5b7819 */ /* 0x100fe2000001145a */
[----:B------:R-:W-:Y:S01]  /*16e0*/  IMAD.SHL.U32 R92, R3, 0x2, RZ ;  /* 0x00000002035c7824 */ /* 0x000fe200078e00ff */
[----:B------:R-:W-:Y:S01]  /*16f0*/  USHF.L.U32 UR6, UR6, UR44, URZ ;  /* 0x0000002c06067299 */ /* 0x000fe2000800063f */
[----:B------:R-:W-:Y:S01]  /*1700*/  LOP3.LUT R0, R0, 0x8, RZ, 0xc0, !PT ;  /* 0x0000000800007812 */ /* 0x000fe200078ec0ff */
[----:B------:R-:W-:Y:S01]  /*1710*/  UISETP.EQ.U32.AND UP0, UPT, UR4, 0x1, !UP0 ;  /* 0x000000010400788c */ /* 0x000fe2000c702070 */
[----:B------:R-:W-:Y:S01]  /*1720*/  IMAD.WIDE R90, R9, 0x10, R90 ;  /* 0x00000010095a7825 */ /* 0x000fe200078e025a */
[C---:B-1----:R-:W-:Y:S01]  /*1730*/  SHF.L.U64.HI R94, R6.reuse, 0x3, R7 ;  /* 0x00000003065e7819 */ /* 0x042fe20000010207 */
[----:B------:R-:W-:Y:S01]  /*1740*/  ULDC UR43, c[0x0][0x600] ;  /* 0x00018000002b7ab9 */ /* 0x000fe20000000800 */
[----:B------:R-:W-:Y:S01]  /*1750*/  SEL R100, RZ, 0x1, P0 ;  /* 0x00000001ff647807 */ /* 0x000fe20000000000 */
[----:B------:R-:W-:Y:S01]  /*1760*/  IMAD.SHL.U32 R95, R6, 0x8, RZ ;  /* 0x00000008065f7824 */ /* 0x000fe200078e00ff */
[----:B------:R-:W-:Y:S01]  /*1770*/  LEA R97, R5, UR50, 0x3 ;  /* 0x0000003205617c11 */ /* 0x000fe2000f8e18ff */
[----:B--2---:R-:W-:Y:S01]  /*1780*/  IMAD R96, R3, -0x2, R96 ;  /* 0xfffffffe03607824 */ /* 0x004fe200078e0260 */
[C---:B------:R-:W-:Y:S01]  /*1790*/  LOP3.LUT R101, R0.reuse, 0x8, RZ, 0x3c, !PT ;  /* 0x0000000800657812 */ /* 0x040fe200078e3cff */
[----:B------:R-:W-:Y:S01]  /*17a0*/  VIADD R99, R99, UR8 ;  /* 0x0000000863637c36 */ /* 0x000fe20008000000 */
[----:B------:R-:W-:Y:S01]  /*17b0*/  LOP3.LUT R98, R0, 0x18, RZ, 0x3c, !PT ;  /* 0x0000001800627812 */ /* 0x000fe200078e3cff */
[----:B------:R-:W-:Y:S01]  /*17c0*/  UMOV UR7, 0x1 ;  /* 0x0000000100077882 */ /* 0x000fe20000000000 */
[----:B------:R-:W-:Y:S01]  /*17d0*/  SHF.R.S32.HI R93, RZ, 0x1f, R92 ;  /* 0x0000001fff5d7819 */ /* 0x000fe2000001145c */
[----:B------:R-:W-:-:S02]  /*17e0*/  ULOP3.LUT UR49, UR40, 0x1, URZ, 0xfc, !UPT ;  /* 0x0000000128317892 */ /* 0x000fc4000f8efc3f */
[----:B------:R-:W-:Y:S02]  /*17f0*/  USHF.L.U32 UR36, UR37, 0x1, URZ ;  /* 0x0000000125247899 */ /* 0x000fe4000800063f */
[----:B------:R-:W-:Y:S02]  /*1800*/  USHF.L.U64.HI UR41, UR52, 0x1, UR39 ;  /* 0x0000000134297899 */ /* 0x000fe40008010227 */
[----:B------:R-:W-:Y:S02]  /*1810*/  UIADD3 UR43, UR43, -0x1, URZ ;  /* 0xffffffff2b2b7890 */ /* 0x000fe4000fffe03f */
[----:B------:R-:W-:Y:S02]  /*1820*/  USHF.L.U32 UR44, UR7, UR44, URZ ;  /* 0x0000002c072c7299 */ /* 0x000fe4000800063f */
[----:B------:R-:W-:Y:S02]  /*1830*/  UIADD3 UR46, -UR46, UR37, URZ ;  /* 0x000000252e2e7290 */ /* 0x000fe4000fffe13f */
[----:B------:R-:W-:-:S02]  /*1840*/  ULOP3.LUT UR47, URZ, UR6, URZ, 0x33, !UPT ;  /* 0x000000063f2f7292 */ /* 0x000fc4000f8e333f */
[----:B------:R-:W-:-:S12]  /*1850*/  USEL UR48, URZ, 0x1, !UP0 ;  /* 0x000000013f307887 */ /* 0x000fd8000c000000 */
.L_x_165:
[----:B------:R-:W-:-:S04]  /*1860*/  SHF.L.U32 R0, R100, 0x1f, RZ ;  /* 0x0000001f64007819 */ /* 0x000fc800000006ff */
[----:B------:R-:W0:Y:S02]  /*1870*/  SYNCS.PHASECHK.TRANS64.TRYWAIT P0, [R97+URZ+-0x8], R0 ;  /* 0xfffff800610075a7 */ /* 0x000e24000800017f */
[----:B012345:R-:W-:Y:S05]  /*1880*/  @!P0 BRA `(.L_x_18) ;  /* 0x0000006400d08947 */ /* 0x03ffea0003800000 */
.L_x_187:
[----:B------:R-:W-:Y:S02]  /*1890*/  ULDC UR4, c[0x0][0x28c] ;  /* 0x0000a30000047ab9 */ /* 0x000fe40000000800 */
[----:B------:R-:W-:-:S13]  /*18a0*/  ISETP.LT.AND P0, PT, RZ, UR4, PT ;  /* 0x00000004ff007c0c */ /* 0x000fda000bf01270 */
[----:B------:R-:W-:Y:S05]  /*18b0*/  @P0 BRA `(.L_x_19) ;  /* 0x0000000000400947 */ /* 0x000fea0003800000 */
[----:B0-----:R-:W-:Y:S01]  /*18c0*/  MOV R0, 0x0 ;  /* 0x0000000000007802 */ /* 0x001fe20000000f00 */
[----:B------:R-:W-:Y:S01]  /*18d0*/  ULDC.64 UR4, c[0x4][0x68] ;  /* 0x01001a0000047ab9 */ /* 0x000fe20000000a00 */
[----:B------:R-:W-:Y:S01]  /*18e0*/  ULDC.64 UR6, c[0x4][0x8] ;  /* 0x0100020000067ab9 */ /* 0x000fe20000000a00 */
[----:B------:R-:W-:Y:S01]  /*18f0*/  IMAD.U32 R4, RZ, RZ, UR4 ;  /* 0x00000004ff047e24 */ /* 0x000fe2000f8e00ff */
[----:B------:R0:W1:Y:S01]  /*1900*/  LDC.64 R14, c[0x4][R0] ;  /* 0x01000000000e7b82 */ /* 0x0000620000000a00 */
[----:B------:R-:W-:Y:S01]  /*1910*/  IMAD.U32 R5, RZ, RZ, UR5 ;  /* 0x00000005ff057e24 */ /* 0x000fe2000f8e00ff */
[----:B------:R-:W-:Y:S01]  /*1920*/  ULDC.64 UR4, c[0x4][0x70] ;  /* 0x01001c0000047ab9 */ /* 0x000fe20000000a00 */
[----:B------:R-:W-:Y:S02]  /*1930*/  IMAD.U32 R10, RZ, RZ, UR6 ;  /* 0x00000006ff0a7e24 */ /* 0x000fe4000f8e00ff */
[----:B------:R-:W-:Y:S02]  /*1940*/  IMAD.U32 R6, RZ, RZ, UR4 ;  /* 0x00000004ff067e24 */ /* 0x000fe4000f8e00ff */
[----:B------:R-:W-:-:S02]  /*1950*/  IMAD.U32 R7, RZ, RZ, UR5 ;  /* 0x00000005ff077e24 */ /* 0x000fc4000f8e00ff */
[----:B------:R-:W-:Y:S02]  /*1960*/  IMAD.U32 R11, RZ, RZ, UR7 ;  /* 0x00000007ff0b7e24 */ /* 0x000fe4000f8e00ff */
[----:B------:R-:W-:Y:S02]  /*1970*/  IMAD.MOV.U32 R8, RZ, RZ, 0x1e1 ;  /* 0x000001e1ff087424 */ /* 0x000fe400078e00ff */
[----:B------:R-:W-:Y:S02]  /*1980*/  IMAD.MOV.U32 R12, RZ, RZ, 0x1 ;  /* 0x00000001ff0c7424 */ /* 0x000fe400078e00ff */
[----:B0-----:R-:W-:-:S07]  /*1990*/  IMAD.MOV.U32 R13, RZ, RZ, RZ ;  /* 0x000000ffff0d7224 */ /* 0x001fce00078e00ff */
[----:B------:R-:W-:-:S07]  /*19a0*/  LEPC R20, `(.L_x_19) ;  /* 0x000000001014794e */ /* 0x000fce0000000000 */
[----:B-1---5:R-:W-:Y:S05]  /*19b0*/  CALL.ABS.NOINC R14 ;  /* 0x000000000e007343 */ /* 0x022fea0003c00000 */
.L_x_19:
[----:B0-----:R-:W-:-:S05]  /*19c0*/  IMAD.U32 R0, RZ, RZ, UR49 ;  /* 0x00000031ff007e24 */ /* 0x001fca000f8e00ff */
[----:B------:R-:W-:-:S13]  /*19d0*/  ISETP.NE.AND P0, PT, R0, 0x3, PT ;  /* 0x000000030000780c */ /* 0x000fda0003f05270 */
[----:B------:R-:W-:Y:S05]  /*19e0*/  @!P0 BRA `(.L_x_20) ;  /* 0x0000000000048947 */ /* 0x000fea0003800000 */
[----:B------:R-:W-:Y:S01]  /*19f0*/  BPT.TRAP 0x1 ;  /* 0x000000040000795c */ /* 0x000fe20000300000 */
.L_x_20:
[----:B------:R-:W-:Y:S02]  /*1a00*/  IMAD.U32 R3, RZ, RZ, UR45 ;  /* 0x0000002dff037e24 */ /* 0x000fe4000f8e00ff */
[----:B------:R-:W-:-:S03]  /*1a10*/  IMAD.U32 R0, RZ, RZ, UR48 ;  /* 0x00000030ff007e24 */ /* 0x000fc6000f8e00ff */
[----:B------:R-:W-:Y:S02]  /*1a20*/  LEA R3, R3, UR42, 0x3 ;  /* 0x0000002a03037c11 */ /* 0x000fe4000f8e18ff */
[----:B------:R-:W-:-:S04]  /*1a30*/  SHF.L.U32 R0, R0, 0x1f, RZ ;  /* 0x0000001f00007819 */ /* 0x000fc800000006ff */
[----:B------:R0:W1:Y:S01]  /*1a40*/  SYNCS.PHASECHK.TRANS64.TRYWAIT P1, [R3+URZ], R0 ;  /* 0x00000000030075a7 */ /* 0x000062000802017f */
[----:B------:R-:W-:Y:S05]  /*1a50*/  @!P0 BRA `(.L_x_21) ;  /* 0x0000000000048947 */ /* 0x000fea0003800000 */
[----:B------:R-:W-:Y:S01]  /*1a60*/  BPT.TRAP 0x1 ;  /* 0x000000040000795c */ /* 0x000fe20000300000 */
.L_x_21:
[----:B------:R-:W-:-:S05]  /*1a70*/  IMAD.U32 R4, RZ, RZ, UR46 ;  /* 0x0000002eff047e24 */ /* 0x000fca000f8e00ff */
[----:B------:R-:W-:Y:S01]  /*1a80*/  ISETP.GE.AND P2, PT, R4, 0x1, PT ;  /* 0x000000010400780c */ /* 0x000fe20003f46270 */
[----:B-1----:R-:W-:-:S12]  /*1a90*/  @P1 BRA `(.L_x_22) ;  /* 0x0000000000081947 */ /* 0x002fd80003800000 */
[----:B------:R-:W1:Y:S02]  /*1aa0*/  SYNCS.PHASECHK.TRANS64.TRYWAIT P1, [R3+URZ], R0 ;  /* 0x00000000030075a7 */ /* 0x000e64000802017f */
[----:B-1----:R-:W-:Y:S05]  /*1ab0*/  @!P1 BRA `(.L_x_23) ;  /* 0x0000006400589947 */ /* 0x002fea0003800000 */
.L_x_22:
[----:B------:R-:W-:Y:S05]  /*1ac0*/  WARPSYNC.ALL ;  /* 0x0000000000007948 */ /* 0x000fea0003800000 */
[----:B------:R-:W-:Y:S01]  /*1ad0*/  UIADD3 UR4, UR42, 0x180, URZ ;  /* 0x000001802a047890 */ /* 0x000fe2000fffe03f */
[----:B------:R-:W-:Y:S01]  /*1ae0*/  WARPGROUP.ARRIVE ;  /* 0x00000000000079c5 */ /* 0x000fe20000000000 */
[----:B------:R-:W-:Y:S02]  /*1af0*/  UIADD3 UR5, UR42, 0x10180, URZ ;  /* 0x000101802a057890 */ /* 0x000fe4000fffe03f */
[----:B------:R-:W-:Y:S02]  /*1b00*/  USHF.R.U32.HI UR4, URZ, 0x4, UR4 ;  /* 0x000000043f047899 */ /* 0x000fe40008011604 */
[----:B------:R-:W-:-:S02]  /*1b10*/  USHF.R.U32.HI UR5, URZ, 0x4, UR5 ;  /* 0x000000043f057899 */ /* 0x000fc40008011605 */
[----:B------:R-:W-:Y:S02]  /*1b20*/  ULOP3.LUT UR4, UR4, 0x3fff, URZ, 0xc0, !UPT ;  /* 0x00003fff04047892 */ /* 0x000fe4000f8ec03f */
[----:B------:R-:W-:Y:S02]  /*1b30*/  ULOP3.LUT UR5, UR5, 0x3fff, URZ, 0xc0, !UPT ;  /* 0x00003fff05057892 */ /* 0x000fe4000f8ec03f */
[----:B------:R-:W-:Y:S02]  /*1b40*/  ULOP3.LUT UR8, UR4, 0x10000, URZ, 0xfc, !UPT ;  /* 0x0001000004087892 */ /* 0x000fe4000f8efc3f */
[----:B------:R-:W-:Y:S02]  /*1b50*/  ULOP3.LUT UR9, UR5, 0x10000, URZ, 0xfc, !UPT ;  /* 0x0001000005097892 */ /* 0x000fe4000f8efc3f */
[----:B------:R-:W-:Y:S02]  /*1b60*/  ULEA UR11, UR45, UR8, 0xa ;  /* 0x000000082d0b7291 */ /* 0x000fe4000f8e503f */
[----:B------:R-:W-:Y:S01]  /*1b70*/  ULEA UR10, UR45, UR9, 0xb ;  /* 0x000000092d0a7291 */ /* 0x000fe2000f8e583f */
[----:B------:R-:W-:Y:S01]  /*1b80*/  UMOV UR5, 0x40000040 ;  /* 0x4000004000057882 */ /* 0x000fe20000000000 */
[----:B------:R-:W-:-:S03]  /*1b90*/  UMOV UR7, 0x40000040 ;  /* 0x4000004000077882 */ /* 0x000fc60000000000 */
[----:B------:R-:W-:Y:S02]  /*1ba0*/  UMOV UR4, UR11 ;  /* 0x0000000b00047c82 */ /* 0x000fe40008000000 */
[----:B------:R-:W-:Y:S02]  /*1bb0*/  UMOV UR6, UR10 ;  /* 0x0000000a00067c82 */ /* 0x000fe40008000000 */
[----:B------:R-:W-:Y:S01]  /*1bc0*/  HGMMA.64x128x16.F32 R24, gdesc[UR4], RZ, !UPT, gsb0 ;  /* 0x01e00000041879f0 */ /* 0x000fe2000c0008ff */
[----:B------:R-:W-:Y:S02]  /*1bd0*/  UIADD3 UR4, UR11, 0x2, URZ ;  /* 0x000000020b047890 */ /* 0x000fe4000fffe03f */
[----:B------:R-:W-:Y:S01]  /*1be0*/  UIADD3 UR6, UR10, 0x2, URZ ;  /* 0x000000020a067890 */ /* 0x000fe2000fffe03f */
[----:B------:R-:W-:Y:S01]  /*1bf0*/  UMOV UR5, 0x40000040 ;  /* 0x4000004000057882 */ /* 0x000fe20000000000 */
[----:B------:R-:W-:Y:S01]  /*1c00*/  UMOV UR7, 0x40000040 ;  /* 0x4000004000077882 */ /* 0x000fe20000000000 */
[----:B------:R-:W-:-:S02]  /*1c10*/  WARPGROUP.DEPBAR.LE gsb0, 0x0 ;  /* 0x00008000000079c5 */ /* 0x000fc40000010000 */
[----:B------:R-:W-:-:S06]  /*1c20*/  WARPGROUP.ARRIVE ;  /* 0x00000000000079c5 */ /* 0x000fcc0000000000 */
[----:B------:R-:W-:Y:S01]  /*1c30*/  HGMMA.64x128x16.F32 R24, gdesc[UR4], R24, gsb0 ;  /* 0x01e00000041879f0 */ /* 0x000fe20008000818 */
[----:B------:R-:W-:Y:S02]  /*1c40*/  UIADD3 UR4, UR11, 0x4, URZ ;  /* 0x000000040b047890 */ /* 0x000fe4000fffe03f */
[----:B------:R-:W-:Y:S01]  /*1c50*/  UIADD3 UR6, UR10, 0x4, URZ ;  /* 0x000000040a067890 */ /* 0x000fe2000fffe03f */
[----:B------:R-:W-:Y:S01]  /*1c60*/  UMOV UR5, 0x40000040 ;  /* 0x4000004000057882 */ /* 0x000fe20000000000 */
[----:B------:R-:W-:Y:S01]  /*1c70*/  UMOV UR7, 0x40000040 ;  /* 0x4000004000077882 */ /* 0x000fe20000000000 */
[----:B------:R-:W-:Y:S02]  /*1c80*/  WARPGROUP.DEPBAR.LE gsb0, 0x0 ;  /* 0x00008000000079c5 */ /* 0x000fe40000010000 */
        /* <DEDUP_REMOVED lines=36> */
[----:B------:R-:W-:Y:S03]  /*1ed0*/  HGMMA.64x128x16.F32 R24, gdesc[UR4], R24, gsb0 ;  /* 0x01e00000041879f0 */ /* 0x000fe60008000818 */
[----:B------:R-:W-:Y:S02]  /*1ee0*/  WARPGROUP.DEPBAR.LE gsb0, 0x0 ;  /* 0x00008000000079c5 */ /* 0x000fe40000010000 */
[----:B------:R-:W-:Y:S05]  /*1ef0*/  @!P2 BRA `(.L_x_24) ;  /* 0x000000040088a947 */ /* 0x000fea0003800000 */
[----:B------:R-:W-:Y:S01]  /*1f00*/  UIADD3 UR10, UR45, 0x1, URZ ;  /* 0x000000012d0a7890 */ /* 0x000fe2000fffe03f */
[----:B01----:R-:W-:Y:S02]  /*1f10*/  IMAD.U32 R0, RZ, RZ, UR46 ;  /* 0x0000002eff007e24 */ /* 0x003fe4000f8e00ff */
[----:B------:R-:W-:Y:S01]  /*1f20*/  IMAD.U32 R3, RZ, RZ, UR45 ;  /* 0x0000002dff037e24 */ /* 0x000fe2000f8e00ff */
[----:B------:R-:W-:-:S04]  /*1f30*/  UISETP.NE.AND UP0, UPT, UR10, 0x4, UPT ;  /* 0x000000040a00788c */ /* 0x000fc8000bf05270 */
[----:B------:R-:W-:Y:S02]  /*1f40*/  USEL UR4, URZ, 0x1, UP0 ;  /* 0x000000013f047887 */ /* 0x000fe40008000000 */
[----:B------:R-:W-:Y:S02]  /*1f50*/  USEL UR10, UR10, URZ, UP0 ;  /* 0x0000003f0a0a7287 */ /* 0x000fe40008000000 */
[----:B------:R-:W-:-:S06]  /*1f60*/  ULOP3.LUT UR4, UR48, UR4, URZ, 0x3c, !UPT ;  /* 0x0000000430047292 */ /* 0x000fcc000f8e3c3f */
[----:B------:R-:W-:-:S07]  /*1f70*/  IMAD.U32 R6, RZ, RZ, UR4 ;  /* 0x00000004ff067e24 */ /* 0x000fce000f8e00ff */
.L_x_31:
[----:B------:R-:W-:Y:S05]  /*1f80*/  @!P0 BRA `(.L_x_25) ;  /* 0x0000000000048947 */ /* 0x000fea0003800000 */
[----:B------:R-:W-:Y:S01]  /*1f90*/  BPT.TRAP 0x1 ;  /* 0x000000040000795c */ /* 0x000fe20000300000 */
.L_x_25:
[----:B------:R-:W-:Y:S01]  /*1fa0*/  ULEA UR4, UR10, UR42, 0x3 ;  /* 0x0000002a0a047291 */ /* 0x000fe2000f8e183f */
[----:B------:R-:W-:-:S08]  /*1fb0*/  SHF.L.U32 R4, R6, 0x1f, RZ ;  /* 0x0000001f06047819 */ /* 0x000fd000000006ff */
[----:B------:R0:W1:Y:S01]  /*1fc0*/  SYNCS.PHASECHK.TRANS64.TRYWAIT P1, [UR4], R4 ;  /* 0x00000004ff0075a7 */ /* 0x0000620008020144 */
[----:B------:R-:W-:Y:S05]  /*1fd0*/  @!P0 BRA `(.L_x_26) ;  /* 0x0000000000048947 */ /* 0x000fea0003800000 */
[----:B------:R-:W-:Y:S01]  /*1fe0*/  BPT.TRAP 0x1 ;  /* 0x000000040000795c */ /* 0x000fe20000300000 */
.L_x_26:
[----:B-1----:R-:W-:Y:S05]  /*1ff0*/  @P1 BRA `(.L_x_27) ;  /* 0x0000000000081947 */ /* 0x002fea0003800000 */
[----:B------:R-:W1:Y:S02]  /*2000*/  SYNCS.PHASECHK.TRANS64.TRYWAIT P1, [UR4], R4 ;  /* 0x00000004ff0075a7 */ /* 0x000e640008020144 */
[----:B-1----:R-:W-:Y:S05]  /*2010*/  @!P1 BRA `(.L_x_28) ;  /* 0x0000006000149947 */ /* 0x002fea0003800000 */
.L_x_27:
[----:B------:R-:W-:Y:S01]  /*2020*/  ULEA UR12, UR10, UR8, 0xa ;  /* 0x000000080a0c7291 */ /* 0x000fe2000f8e503f */
[----:B------:R-:W-:Y:S01]  /*2030*/  WARPGROUP.ARRIVE ;  /* 0x00000000000079c5 */ /* 0x000fe20000000000 */
[----:B------:R-:W-:Y:S01]  /*2040*/  ULEA UR11, UR10, UR9, 0xb ;  /* 0x000000090a0b7291 */ /* 0x000fe2000f8e583f */
[----:B------:R-:W-:Y:S01]  /*2050*/  UMOV UR5, 0x40000040 ;  /* 0x4000004000057882 */ /* 0x000fe20000000000 */
[----:B------:R-:W-:-:S03]  /*2060*/  UMOV UR7, 0x40000040 ;  /* 0x4000004000077882 */ /* 0x000fc60000000000 */
[----:B------:R-:W-:Y:S02]  /*2070*/  UMOV UR4, UR12 ;  /* 0x0000000c00047c82 */ /* 0x000fe40008000000 */
[----:B------:R-:W-:Y:S02]  /*2080*/  UMOV UR6, UR11 ;  /* 0x0000000b00067c82 */ /* 0x000fe40008000000 */
[----:B------:R-:W-:Y:S01]  /*2090*/  HGMMA.64x128x16.F32 R24, gdesc[UR4], R24, gsb0 ;  /* 0x01e00000041879f0 */ /* 0x000fe20008000818 */
        /* <DEDUP_REMOVED lines=51> */
[----:B------:R-:W-:Y:S01]  /*23d0*/  BPT.TRAP 0x1 ;  /* 0x000000040000795c */ /* 0x000fe20000300000 */
.L_x_29:
[----:B------:R-:W-:Y:S01]  /*23e0*/  ISETP.NE.AND P1, PT, R23, RZ, PT ;  /* 0x000000ff1700720c */ /* 0x000fe20003f25270 */
[----:B------:R-:W-:-:S12]  /*23f0*/  UISETP.GT.U32.AND UP0, UPT, UR40, 0x1, UPT ;  /* 0x000000012800788c */ /* 0x000fd8000bf04070 */
[----:B01----:R-:W-:-:S05]  /*2400*/  @P1 LEA R4, R3, UR42, 0x3 ;  /* 0x0000002a03041c11 */ /* 0x003fca000f8e18ff */
[----:B------:R-:W-:-:S05]  /*2410*/  @P1 VIADD R5, R4, 0x20 ;  /* 0x0000002004051836 */ /* 0x000fca0000000000 */
[----:B------:R-:W-:-:S04]  /*2420*/  @P1 PRMT R5, R22, 0x654, R5 ;  /* 0x0000065416051816 */ /* 0x000fc80000000005 */
[----:B------:R0:W-:Y:S01]  /*2430*/  @P1 SYNCS.ARRIVE.TRANS64.RED.A1T0 RZ, [R5+URZ], RZ ;  /* 0x000000ff05ff19a7 */ /* 0x0001e2000810043f */
[----:B------:R-:W-:-:S13]  /*2440*/  PLOP3.LUT P1, PT, PT, PT, UP0, 0x80, 0x0 ;  /* 0x000000000000781c */ /* 0x000fda0003f2f008 */
[----:B0-----:R-:W-:Y:S05]  /*2450*/  @P1 BRA `(.L_x_30) ;  /* 0x0000000000041947 */ /* 0x001fea0003800000 */
[----:B------:R-:W-:Y:S01]  /*2460*/  BPT.TRAP 0x1 ;  /* 0x000000040000795c */ /* 0x000fe20000300000 */
.L_x_30:
[----:B------:R-:W-:Y:S01]  /*2470*/  UIADD3 UR10, UR10, 0x1, URZ ;  /* 0x000000010a0a7890 */ /* 0x000fe2000fffe03f */
[C---:B------:R-:W-:Y:S01]  /*2480*/  ISETP.GT.AND P2, PT, R0.reuse, 0x1, PT ;  /* 0x000000010000780c */ /* 0x040fe20003f44270 */
[----:B------:R-:W-:Y:S02]  /*2490*/  VIADD R3, R3, 0x1 ;  /* 0x0000000103037836 */ /* 0x000fe40000000000 */
[----:B------:R-:W-:Y:S01]  /*24a0*/  UISETP.NE.AND UP0, UPT, UR10, 0x4, UPT ;  /* 0x000000040a00788c */ /* 0x000fe2000bf05270 */
[----:B------:R-:W-:Y:S02]  /*24b0*/  VIADD R0, R0, 0xffffffff ;  /* 0xffffffff00007836 */ /* 0x000fe40000000000 */
[C---:B------:R-:W-:Y:S01]  /*24c0*/  ISETP.NE.AND P1, PT, R3.reuse, 0x4, PT ;  /* 0x000000040300780c */ /* 0x040fe20003f25270 */
[----:B------:R-:W-:Y:S02]  /*24d0*/  USEL UR4, URZ, 0x1, UP0 ;  /* 0x000000013f047887 */ /* 0x000fe40008000000 */
[----:B------:R-:W-:Y:S01]  /*24e0*/  USEL UR10, UR10, URZ, UP0 ;  /* 0x0000003f0a0a7287 */ /* 0x000fe20008000000 */
[----:B------:R-:W-:-:S03]  /*24f0*/  SEL R3, R3, RZ, P1 ;  /* 0x000000ff03037207 */ /* 0x000fc60000800000 */
[----:B------:R-:W-:Y:S01]  /*2500*/  LOP3.LUT R6, R6, UR4, RZ, 0x3c, !PT ;  /* 0x0000000406067c12 */ /* 0x000fe2000f8e3cff */
[----:B------:R-:W-:Y:S07]  /*2510*/  @P2 BRA `(.L_x_31) ;  /* 0xfffffff800982947 */ /* 0x000fee000383ffff */
.L_x_24:
[----:B01----:R-:W0:Y:S01]  /*2520*/  LDC R0, c[0x0][0x28c] ;  /* 0x0000a300ff007b82 */ /* 0x003e220000000800 */
[----:B------:R1:W-:Y:S01]  /*2530*/  SYNCS.ARRIVE.TRANS64.A1T0 RZ, [R101+UR50], RZ ;  /* 0x000000ff65ff79a7 */ /* 0x0003e20008100032 */
[----:B0-----:R-:W-:-:S13]  /*2540*/  ISETP.GE.AND P1, PT, R0, 0x1, PT ;  /* 0x000000010000780c */ /* 0x001fda0003f26270 */
[----:B-1----:R-:W-:Y:S05]  /*2550*/  @!P1 BRA `(.L_x_32) ;  /* 0x0000000000409947 */ /* 0x002fea0003800000 */
[----:B------:R-:W-:Y:S05]  /*2560*/  @!P0 BRA `(.L_x_33) ;  /* 0x0000000000048947 */ /* 0x000fea0003800000 */
[----:B------:R-:W-:Y:S01]  /*2570*/  BPT.TRAP 0x1 ;  /* 0x000000040000795c */ /* 0x000fe20000300000 */
.L_x_33:
[----:B------:R-:W-:Y:S01]  /*2580*/  ISETP.NE.AND P0, PT, R23, RZ, PT ;  /* 0x000000ff1700720c */ /* 0x000fe20003f05270 */
[----:B------:R-:W-:-:S12]  /*2590*/  IMAD.U32 R3, RZ, RZ, UR42 ;  /* 0x0000002aff037e24 */ /* 0x000fd8000f8e00ff */
[----:B------:R-:W-:-:S05]  /*25a0*/  VOTEU.ANY UP0, P0 ;  /* 0x00000000003f7886 */ /* 0x000fca0000000100 */
[----:B------:R-:W-:Y:S02]  /*25b0*/  @UP0 UIADD3 UR4, UR46, UR45, URZ ;  /* 0x0000002d2e040290 */ /* 0x000fe4000fffe03f */
[----:B------:R-:W-:-:S04]  /*25c0*/  UISETP.GT.U32.AND UP0, UPT, UR40, 0x1, UPT ;  /* 0x000000012800788c */ /* 0x000fc8000bf04070 */
[----:B------:R-:W-:-:S04]  /*25d0*/  IMAD.U32 R0, RZ, RZ, UR4 ;  /* 0x00000004ff007e24 */ /* 0x000fc8000f8e00ff */
[----:B------:R-:W-:-:S05]  /*25e0*/  @P0 IMAD.SHL.U32 R0, R0, 0x8, RZ ;  /* 0x0000000800000824 */ /* 0x000fca00078e00ff */
[----:B------:R-:W-:-:S04]  /*25f0*/  @P0 LOP3.LUT R0, R0, 0x18, RZ, 0xc0, !PT ;  /* 0x0000001800000812 */ /* 0x000fc800078ec0ff */
[----:B------:R-:W-:-:S04]  /*2600*/  @P0 IADD3 R3, R3, 0x20, R0 ;  /* 0x0000002003030810 */ /* 0x000fc80007ffe000 */
[----:B------:R-:W-:-:S04]  /*2610*/  @P0 PRMT R3, R22, 0x654, R3 ;  /* 0x0000065416030816 */ /* 0x000fc80000000003 */
[----:B------:R0:W-:Y:S01]  /*2620*/  @P0 SYNCS.ARRIVE.TRANS64.RED.A1T0 RZ, [R3+URZ], RZ ;  /* 0x000000ff03ff09a7 */ /* 0x0001e2000810043f */
[----:B------:R-:W-:-:S13]  /*2630*/  PLOP3.LUT P0, PT, PT, PT, UP0, 0x80, 0x0 ;  /* 0x000000000000781c */ /* 0x000fda0003f0f008 */
[----:B0-----:R-:W-:Y:S05]  /*2640*/  @P0 BRA `(.L_x_32) ;  /* 0x0000000000040947 */ /* 0x001fea0003800000 */
[----:B------:R-:W-:Y:S01]  /*2650*/  BPT.TRAP 0x1 ;  /* 0x000000040000795c */ /* 0x000fe20000300000 */
.L_x_32:
[----:B------:R-:W-:Y:S02]  /*2660*/  SHF.L.U32 R0, R100, 0x1f, RZ ;  /* 0x0000001f64007819 */ /* 0x000fe400000006ff */
[----:B------:R-:W-:Y:S02]  /*2670*/  SHF.R.S32.HI R9, RZ, 0x1f, R19 ;  /* 0x0000001fff097819 */ /* 0x000fe40000011413 */
[----:B------:R-:W0:Y:S02]  /*2680*/  SYNCS.PHASECHK.TRANS64.TRYWAIT P0, [R97+URZ+0x8], R0 ;  /* 0x00000800610075a7 */ /* 0x000e24000800017f */
[----:B0-----:R-:W-:Y:S05]  /*2690*/  @!P0 BRA `(.L_x_34) ;  /* 0x00000058008c8947 */ /* 0x001fea0003800000 */
.L_x_188:
[----:B------:R-:W-:Y:S01]  /*26a0*/  ULDC.64 UR4, c[0x0][0x5d0] ;  /* 0x0001740000047ab9 */ /* 0x000fe20000000a00 */
[----:B------:R-:W-:Y:S01]  /*26b0*/  ULDC UR6, c[0x0][0x284] ;  /* 0x0000a10000067ab9 */ /* 0x000fe20000000800 */
[----:B0-----:R-:W-:Y:S02]  /*26c0*/  IMAD R0, R9, UR4, RZ ;  /* 0x0000000409007c24 */ /* 0x001fe4000f8e02ff */
[----:B------:R-:W-:Y:S02]  /*26d0*/  IMAD.SHL.U32 R10, R2, 0x80, RZ ;  /* 0x00000080020a7824 */ /* 0x000fe400078e00ff */
[C---:B------:R-:W-:Y:S02]  /*26e0*/  IMAD R5, R19.reuse, UR5, R0 ;  /* 0x0000000513057c24 */ /* 0x040fe4000f8e0200 */
[----:B------:R-:W-:Y:S01]  /*26f0*/  IMAD.SHL.U32 R0, R18, 0x40, RZ ;  /* 0x0000004012007824 */ /* 0x000fe200078e00ff */
[----:B------:R-:W-:Y:S01]  /*2700*/  SHF.R.S32.HI R11, RZ, 0x1f, R10 ;  /* 0x0000001fff0b7819 */ /* 0x000fe2000001140a */
[----:B------:R-:W-:Y:S01]  /*2710*/  IMAD.WIDE.U32 R2, R19, UR4, R92 ;  /* 0x0000000413027c25 */ /* 0x000fe2000f8e005c */
[----:B------:R-:W-:-:S02]  /*2720*/  ULDC.64 UR4, c[0x0][0x5c8] ;  /* 0x0001720000047ab9 */ /* 0x000fc40000000a00 */
[----:B------:R-:W-:Y:S01]  /*2730*/  ISETP.GE.AND P0, PT, R0, UR6, PT ;  /* 0x0000000600007c0c */ /* 0x000fe2000bf06270 */
[----:B------:R-:W-:Y:S01]  /*2740*/  ULDC UR6, c[0x0][0x288] ;  /* 0x0000a20000067ab9 */ /* 0x000fe20000000800 */
[----:B------:R-:W-:Y:S01]  /*2750*/  IADD3 R2, P1, R10, R2, RZ ;  /* 0x000000020a027210 */ /* 0x000fe20007f3e0ff */
[----:B------:R-:W-:Y:S01]  /*2760*/  IMAD.WIDE R20, R18, 0x40, R90 ;  /* 0x0000004012147825 */ /* 0x000fe200078e025a */
[----:B------:R-:W-:Y:S02]  /*2770*/  ISETP.GE.OR P0, PT, R10, UR6, P0 ;  /* 0x000000060a007c0c */ /* 0x000fe40008706670 */
[----:B------:R-:W-:Y:S01]  /*2780*/  IADD3.X R3, R11, R3, R5, P1, !PT ;  /* 0x000000030b037210 */ /* 0x000fe20000ffe405 */
[----:B------:R-:W-:-:S04]  /*2790*/  IMAD R7, R21, UR4, RZ ;  /* 0x0000000415077c24 */ /* 0x000fc8000f8e02ff */
[C---:B------:R-:W-:Y:S02]  /*27a0*/  IMAD R7, R20.reuse, UR5, R7 ;  /* 0x0000000514077c24 */ /* 0x040fe4000f8e0207 */
[----:B------:R-:W-:-:S04]  /*27b0*/  IMAD.WIDE.U32 R102, R20, UR4, R2 ;  /* 0x0000000414667c25 */ /* 0x000fc8000f8e0002 */
[----:B------:R-:W-:Y:S05]  /*27c0*/  @P0 BRA `(.L_x_35) ;  /* 0x0000003c00e00947 */ /* 0x000fea0003800000 */
[----:B-----5:R-:W-:Y:S01]  /*27d0*/  FSETP.NEU.AND P1, PT, R89, RZ, PT ;  /* 0x000000ff5900720b */ /* 0x020fe20003f2d000 */
[----:B------:R-:W-:Y:S01]  /*27e0*/  IMAD.IADD R14, R96, 0x1, -R10 ;  /* 0x00000001600e7824 */ /* 0x000fe200078e0a0a */
[----:B------:R-:W-:Y:S01]  /*27f0*/  BSSY B0, `(.L_x_35) ;  /* 0x00003f5000007945 */ /* 0x000fe20003800000 */
[----:B------:R-:W-:Y:S02]  /*2800*/  IMAD.IADD R0, R99, 0x1, -R0 ;  /* 0x0000000163007824 */ /* 0x000fe400078e0a00 */
[----:B------:R-:W-:Y:S01]  /*2810*/  IMAD.IADD R7, R103, 0x1, R7 ;  /* 0x0000000167077824 */ /* 0x000fe200078e0207 */
[----:B------:R-:W-:-:S04]  /*2820*/  ISETP.GT.AND P0, PT, R14, RZ, PT ;  /* 0x000000ff0e00720c */ /* 0x000fc80003f04270 */
[----:B------:R-:W-:-:S03]  /*2830*/  ISETP.GT.AND P2, PT, R0, RZ, P0 ;  /* 0x000000ff0000720c */ /* 0x000fc60000744270 */
[----:B------:R-:W-:Y:S10]  /*2840*/  @!P1 BRA `(.L_x_36) ;  /* 0x0000002c00249947 */ /* 0x000ff40003800000 */
[----:B------:R-:W0:Y:S01]  /*2850*/  LDC.64 R104, c[0x0][0x5b8] ;  /* 0x00016e00ff687b82 */ /* 0x000e220000000a00 */
[----:B------:R-:W-:-:S07]  /*2860*/  ULDC.64 UR4, c[0x0][0x5c0] ;  /* 0x0001700000047ab9 */ /* 0x000fce0000000a00 */
[----:B------:R-:W1:Y:S08]  /*2870*/  LDC.64 R106, c[0x0][0x5b0] ;  /* 0x00016c00ff6a7b82 */ /* 0x000e700000000a00 */
[----:B------:R-:W2:Y:S01]  /*2880*/  LDC.64 R108, c[0x0][0x5a8] ;  /* 0x00016a00ff6c7b82 */ /* 0x000ea20000000a00 */
[-C--:B0-----:R-:W-:Y:S02]  /*2890*/  IMAD R4, R9, R104.reuse, RZ ;  /* 0x0000006809047224 */ /* 0x081fe400078e02ff */
[----:B------:R-:W-:-:S04]  /*28a0*/  IMAD.WIDE.U32 R2, R19, R104, R92 ;  /* 0x0000006813027225 */ /* 0x000fc800078e005c */
[----:B------:R-:W-:Y:S01]  /*28b0*/  IMAD R103, R19, R105, R4 ;  /* 0x0000006913677224 */ /* 0x000fe200078e0204 */
[----:B------:R-:W-:Y:S01]  /*28c0*/  IADD3 R4, P1, R10, R2, RZ ;  /* 0x000000020a047210 */ /* 0x000fe20007f3e0ff */
[----:B-1----:R-:W-:-:S03]  /*28d0*/  IMAD R2, R21, R106, RZ ;  /* 0x0000006a15027224 */ /* 0x002fc600078e02ff */
[----:B------:R-:W-:Y:S01]  /*28e0*/  IADD3.X R5, R11, R3, R103, P1, !PT ;  /* 0x000000030b057210 */ /* 0x000fe20000ffe467 */
[C---:B------:R-:W-:Y:S02]  /*28f0*/  IMAD R105, R20.reuse, R107, R2 ;  /* 0x0000006b14697224 */ /* 0x040fe400078e0202 */
[----:B------:R-:W-:-:S04]  /*2900*/  IMAD.WIDE.U32 R2, R20, R106, R4 ;  /* 0x0000006a14027225 */ /* 0x000fc800078e0004 */
[----:B------:R-:W-:Y:S01]  /*2910*/  IMAD.IADD R3, R3, 0x1, R105 ;  /* 0x0000000103037824 */ /* 0x000fe200078e0269 */
[----:B--2---:R-:W-:-:S04]  /*2920*/  LEA R8, P1, R2, R108, 0x1 ;  /* 0x0000006c02087211 */ /* 0x004fc800078208ff */
[----:B------:R-:W-:-:S05]  /*2930*/  LEA.HI.X R9, R2, R109, R3, 0x1, P1 ;  /* 0x0000006d02097211 */ /* 0x000fca00008f0c03 */
[----:B------:R-:W2:Y:S01]  /*2940*/  @P2 LDG.E.LTC128B.U16 R15, desc[UR54][R8.64] ;  /* 0x00000036080f2981 */ /* 0x000ea2000c1e1520 */
[----:B------:R-:W-:Y:S01]  /*2950*/  IMAD.WIDE.U32 R2, R20, R106, R10 ;  /* 0x0000006a14027225 */ /* 0x000fe200078e000a */
[----:B------:R-:W-:Y:S02]  /*2960*/  BSSY B1, `(.L_x_37) ;  /* 0x0000015000017945 */ /* 0x000fe40003800000 */
[----:B------:R-:W-:-:S04]  /*2970*/  IADD3 R12, P1, R92, R2, RZ ;  /* 0x000000025c0c7210 */ /* 0x000fc80007f3e0ff */
[----:B------:R-:W-:Y:S02]  /*2980*/  IADD3.X R13, R93, R105, R3, P1, !PT ;  /* 0x000000695d0d7210 */ /* 0x000fe40000ffe403 */
[----:B------:R-:W-:Y:S01]  /*2990*/  LEA R6, P1, R102, UR4, 0x1 ;  /* 0x0000000466067c11 */ /* 0x000fe2000f8208ff */
[----:B------:R-:W-:-:S03]  /*29a0*/  IMAD.WIDE.U32 R12, R19, R104, R12 ;  /* 0x00000068130c7225 */ /* 0x000fc600078e000c */
[----:B------:R-:W-:Y:S02]  /*29b0*/  LEA.HI.X R7, R102, UR5, R7, 0x1, P1 ;  /* 0x0000000566077c11 */ /* 0x000fe400088f0c07 */
[----:B------:R-:W-:-:S04]  /*29c0*/  ISETP.GT.AND P1, PT, R14, 0x1, PT ;  /* 0x000000010e00780c */ /* 0x000fc80003f24270 */
[----:B------:R-:W-:Y:S01]  /*29d0*/  ISETP.GT.AND P3, PT, R0, RZ, P1 ;  /* 0x000000ff0000720c */ /* 0x000fe20000f64270 */
[----:B--2---:R-:W-:-:S05]  /*29e0*/  HADD2.F32 R2, -RZ, R15.H0_H0 ;  /* 0x2000000fff027230 */ /* 0x004fca0000004100 */
[----:B------:R-:W-:Y:S01]  /*29f0*/  FMUL R3, R2, R89 ;  /* 0x0000005902037220 */ /* 0x000fe20000400000 */
[----:B------:R-:W-:-:S03]  /*2a00*/  LEA R2, P4, R12, R108, 0x1 ;  /* 0x0000006c0c027211 */ /* 0x000fc600078808ff */
[----:B------:R-:W-:-:S05]  /*2a10*/  FFMA R3, R24, R88, R3 ;  /* 0x0000005818037223 */ /* 0x000fca0000000003 */
[----:B------:R-:W-:Y:S01]  /*2a20*/  F2FP.F16.F32.PACK_AB R8, RZ, R3 ;  /* 0x00000003ff08723e */ /* 0x000fe200000000ff */
[----:B------:R-:W-:-:S03]  /*2a30*/  IMAD.IADD R3, R103, 0x1, R13 ;  /* 0x0000000167037824 */ /* 0x000fc600078e020d */
[----:B------:R-:W-:Y:S01]  /*2a40*/  PRMT R9, R8, 0x7610, R9 ;  /* 0x0000761008097816 */ /* 0x000fe20000000009 */
[----:B------:R-:W-:Y:S01]  /*2a50*/  IMAD.SHL.U32 R8, R106, 0x8, RZ ;  /* 0x000000086a087824 */ /* 0x000fe200078e00ff */
[----:B------:R-:W-:-:S03]  /*2a60*/  LEA.HI.X R3, R12, R109, R3, 0x1, P4 ;  /* 0x0000006d0c037211 */ /* 0x000fc600020f0c03 */
[----:B------:R0:W-:Y:S02]  /*2a70*/  @P2 STG.E.U16 desc[UR54][R6.64], R9 ;  /* 0x0000000906002986 */ /* 0x0001e4000c101536 */
[----:B0-----:R-:W-:Y:S01]  /*2a80*/  SHF.L.U64.HI R9, R106, 0x3, R107 ;  /* 0x000000036a097819 */ /* 0x001fe2000001026b */
[----:B------:R-:W-:Y:S06]  /*2a90*/  @!P3 BRA `(.L_x_38) ;  /* 0x000000000004b947 */ /* 0x000fec0003800000 */
[----:B------:R0:W5:Y:S02]  /*2aa0*/  LDG.E.LTC128B.U16 R15, desc[UR54][R2.64+0x2] ;  /* 0x00000236020f7981 */ /* 0x000164000c1e1520 */
.L_x_38:
[----:B------:R-:W-:Y:S05]  /*2ab0*/  BSYNC B1 ;  /* 0x0000000000017941 */ /* 0x000fea0003800000 */
.L_x_37:
[----:B------:R-:W-:Y:S01]  /*2ac0*/  IMAD.WIDE.U32 R8, R20, R106, R8 ;  /* 0x0000006a14087225 */ /* 0x000fe200078e0008 */
[----:B------:R-:W-:-:S03]  /*2ad0*/  ISETP.GT.AND P0, PT, R0, 0x8, P0 ;  /* 0x000000080000780c */ /* 0x000fc60000704270 */
[----:B-----5:R-:W-:Y:S01]  /*2ae0*/  HADD2.F32 R12, -RZ, R15.H0_H0 ;  /* 0x2000000fff0c7230 */ /* 0x020fe20000004100 */
[----:B------:R-:W-:Y:S01]  /*2af0*/  IADD3 R4, P2, R4, R8, RZ ;  /* 0x0000000804047210 */ /* 0x000fe20007f5e0ff */
[----:B------:R-:W-:-:S03]  /*2b00*/  IMAD.IADD R105, R105, 0x1, R9 ;  /* 0x0000000169697824 */ /* 0x000fc600078e0209 */
[----:B------:R-:W-:Y:S01]  /*2b10*/  FMUL R12, R12, R89 ;  /* 0x000000590c0c7220 */ /* 0x000fe20000400000 */
[----:B------:R-:W-:-:S03]  /*2b20*/  IMAD.X R5, R105, 0x1, R5, P2 ;  /* 0x0000000169057824 */ /* 0x000fc600010e0605 */
[----:B------:R-:W-:Y:S01]  /*2b30*/  FFMA R25, R25, R88, R12 ;  /* 0x0000005819197223 */ /* 0x000fe2000000000c */
[----:B------:R-:W-:-:S04]  /*2b40*/  LEA R12, P2, R4, R108, 0x1 ;  /* 0x0000006c040c7211 */ /* 0x000fc800078408ff */
[----:B------:R-:W-:Y:S01]  /*2b50*/  LEA.HI.X R13, R4, R109, R5, 0x1, P2 ;  /* 0x0000006d040d7211 */ /* 0x000fe200010f0c05 */
[----:B------:R-:W-:Y:S01]  /*2b60*/  @P3 IMAD.MOV.U32 R4, RZ, RZ, R6 ;  /* 0x000000ffff043224 */ /* 0x000fe200078e0006 */
[----:B------:R-:W-:Y:S01]  /*2b70*/  F2FP.F16.F32.PACK_AB R25, RZ, R25 ;  /* 0x00000019ff19723e */ /* 0x000fe200000000ff */
[----:B------:R-:W-:-:S05]  /*2b80*/  @P3 IMAD.MOV.U32 R5, RZ, RZ, R7 ;  /* 0x000000ffff053224 */ /* 0x000fca00078e0007 */
[----:B------:R1:W-:Y:S04]  /*2b90*/  @P3 STG.E.U16 desc[UR54][R4.64+0x2], R25 ;  /* 0x0000021904003986 */ /* 0x0003e8000c101536 */
[----:B------:R-:W2:Y:S01]  /*2ba0*/  @P0 LDG.E.LTC128B.U16 R15, desc[UR54][R12.64] ;  /* 0x000000360c0f0981 */ /* 0x000ea2000c1e1520 */
[----:B------:R-:W-:Y:S01]  /*2bb0*/  IADD3 R10, P2, P3, R92, R8, R10 ;  /* 0x000000085c0a7210 */ /* 0x000fe20007b5e00a */
[----:B------:R-:W-:Y:S01]  /*2bc0*/  BSSY B1, `(.L_x_39) ;  /* 0x0000011000017945 */ /* 0x000fe20003800000 */
[----:B------:R-:W-:Y:S02]  /*2bd0*/  ISETP.GT.AND P1, PT, R0, 0x8, P1 ;  /* 0x000000080000780c */ /* 0x000fe40000f24270 */
[----:B------:R-:W-:-:S03]  /*2be0*/  IADD3.X R11, R93, R105, R11, P2, P3 ;  /* 0x000000695d0b7210 */ /* 0x000fc600017e640b */
[----:B------:R-:W-:Y:S01]  /*2bf0*/  IMAD.WIDE.U32 R10, R19, R104, R10 ;  /* 0x00000068130a7225 */ /* 0x000fe200078e000a */
[----:B------:R-:W-:-:S03]  /*2c00*/  SHF.L.U64.HI R19, R95, 0x1, R94 ;  /* 0x000000015f137819 */ /* 0x000fc6000001025e */
[----:B------:R-:W-:Y:S01]  /*2c10*/  IMAD.IADD R11, R103, 0x1, R11 ;  /* 0x00000001670b7824 */ /* 0x000fe200078e020b */
[----:B-1----:R-:W-:-:S04]  /*2c20*/  LEA R4, P3, R10, R108, 0x1 ;  /* 0x0000006c0a047211 */ /* 0x002fc800078608ff */
[----:B------:R-:W-:Y:S01]  /*2c30*/  LEA.HI.X R5, R10, R109, R11, 0x1, P3 ;  /* 0x0000006d0a057211 */ /* 0x000fe200018f0c0b */
[----:B--2---:R-:W-:-:S05]  /*2c40*/  HADD2.F32 R8, -RZ, R15.H0_H0 ;  /* 0x2000000fff087230 */ /* 0x004fca0000004100 */
[----:B------:R-:W-:Y:S01]  /*2c50*/  FMUL R9, R8, R89 ;  /* 0x0000005908097220 */ /* 0x000fe20000400000 */
[----:B------:R-:W-:-:S03]  /*2c60*/  LEA R8, P2, R95, R6, 0x1 ;  /* 0x000000065f087211 */ /* 0x000fc600078408ff */
[----:B------:R-:W-:-:S05]  /*2c70*/  FFMA R9, R26, R88, R9 ;  /* 0x000000581a097223 */ /* 0x000fca0000000009 */
[----:B------:R-:W-:Y:S01]  /*2c80*/  F2FP.F16.F32.PACK_AB R12, RZ, R9 ;  /* 0x00000009ff0c723e */ /* 0x000fe200000000ff */
[----:B------:R-:W-:-:S05]  /*2c90*/  IMAD.X R9, R19, 0x1, R7, P2 ;  /* 0x0000000113097824 */ /* 0x000fca00010e0607 */
[----:B------:R1:W-:Y:S01]  /*2ca0*/  @P0 STG.E.U16 desc[UR54][R8.64], R12 ;  /* 0x0000000c08000986 */ /* 0x0003e2000c101536 */
[----:B------:R-:W-:Y:S05]  /*2cb0*/  @!P1 BRA `(.L_x_40) ;  /* 0x0000000000049947 */ /* 0x000fea0003800000 */
[----:B------:R2:W5:Y:S02]  /*2cc0*/  LDG.E.LTC128B.U16 R15, desc[UR54][R4.64+0x2] ;  /* 0x00000236040f7981 */ /* 0x000564000c1e1520 */
.L_x_40:
[----:B------:R-:W-:Y:S05]  /*2cd0*/  BSYNC B1 ;  /* 0x0000000000017941 */ /* 0x000fea0003800000 */
.L_x_39:
[----:B-----5:R-:W-:Y:S01]  /*2ce0*/  HADD2.F32 R10, -RZ, R15.H0_H0 ;  /* 0x2000000fff0a7230 */ /* 0x020fe20000004100 */
[----:B------:R-:W-:Y:S01]  /*2cf0*/  ISETP.GT.AND P0, PT, R14, 0x8, PT ;  /* 0x000000080e00780c */ /* 0x000fe20003f04270 */
[----:B------:R-:W-:Y:S03]  /*2d00*/  BSSY B1, `(.L_x_41) ;  /* 0x0000008000017945 */ /* 0x000fe60003800000 */
[----:B------:R-:W-:Y:S01]  /*2d10*/  FMUL R10, R10, R89 ;  /* 0x000000590a0a7220 */ /* 0x000fe20000400000 */
[----:B------:R-:W-:-:S03]  /*2d20*/  ISETP.GT.AND P2, PT, R0, RZ, P0 ;  /* 0x000000ff0000720c */ /* 0x000fc60000744270 */
[----:B------:R-:W-:-:S05]  /*2d30*/  FFMA R10, R27, R88, R10 ;  /* 0x000000581b0a7223 */ /* 0x000fca000000000a */
[----:B------:R-:W-:-:S05]  /*2d40*/  F2FP.F16.F32.PACK_AB R10, RZ, R10 ;  /* 0x0000000aff0a723e */ /* 0x000fca00000000ff */
[----:B------:R3:W-:Y:S01]  /*2d50*/  @P1 STG.E.U16 desc[UR54][R8.64+0x2], R10 ;  /* 0x0000020a08001986 */ /* 0x0007e2000c101536 */
[----:B------:R-:W-:Y:S05]  /*2d60*/  @!P2 BRA `(.L_x_42) ;  /* 0x000000000004a947 */ /* 0x000fea0003800000 */
[----:B------:R4:W5:Y:S02]  /*2d70*/  LDG.E.LTC128B.U16 R15, desc[UR54][R2.64+0x10] ;  /* 0x00001036020f7981 */ /* 0x000964000c1e1520 */
.L_x_42:
[----:B------:R-:W-:Y:S05]  /*2d80*/  BSYNC B1 ;  /* 0x0000000000017941 */ /* 0x000fea0003800000 */
.L_x_41:
[----:B---3-5:R-:W-:Y:S01]  /*2d90*/  HADD2.F32 R10, -RZ, R15.H0_H0 ;  /* 0x2000000fff0a7230 */ /* 0x028fe20000004100 */
        /* <DEDUP_REMOVED lines=9> */
.L_x_44:
[----:B------:R-:W-:Y:S05]  /*2e30*/  BSYNC B1 ;  /* 0x0000000000017941 */ /* 0x000fea0003800000 */
.L_x_43:
[----:B-----5:R-:W-:Y:S01]  /*2e40*/  HADD2.F32 R10, -RZ, R15.H0_H0 ;  /* 0x2000000fff0a7230 */ /* 0x020fe20000004100 */
[----:B------:R-:W-:Y:S01]  /*2e50*/  ISETP.GT.AND P0, PT, R0, 0x8, P0 ;  /* 0x000000080000780c */ /* 0x000fe20000704270 */
[----:B------:R-:W-:Y:S03]  /*2e60*/  BSSY B1, `(.L_x_45) ;  /* 0x0000007000017945 */ /* 0x000fe60003800000 */
[----:B------:R-:W-:-:S04]  /*2e70*/  FMUL R10, R10, R89 ;  /* 0x000000590a0a7220 */ /* 0x000fc80000400000 */
[----:B------:R-:W-:-:S05]  /*2e80*/  FFMA R10, R29, R88, R10 ;  /* 0x000000581d0a7223 */ /* 0x000fca000000000a */
[----:B------:R-:W-:-:S05]  /*2e90*/  F2FP.F16.F32.PACK_AB R10, RZ, R10 ;  /* 0x0000000aff0a723e */ /* 0x000fca00000000ff */
[----:B------:R0:W-:Y:S01]  /*2ea0*/  @P3 STG.E.U16 desc[UR54][R6.64+0x12], R10 ;  /* 0x0000120a06003986 */ /* 0x0001e2000c101536 */
[----:B------:R-:W-:Y:S05]  /*2eb0*/  @!P0 BRA `(.L_x_46) ;  /* 0x0000000000048947 */ /* 0x000fea0003800000 */
[----:B------:R0:W5:Y:S02]  /*2ec0*/  LDG.E.LTC128B.U16 R15, desc[UR54][R4.64+0x10] ;  /* 0x00001036040f7981 */ /* 0x000164000c1e1520 */
.L_x_46:
[----:B------:R-:W-:Y:S05]  /*2ed0*/  BSYNC B1 ;  /* 0x0000000000017941 */ /* 0x000fea0003800000 */
.L_x_45:
[----:B0----5:R-:W-:Y:S01]  /*2ee0*/  HADD2.F32 R10, -RZ, R15.H0_H0 ;  /* 0x2000000fff0a7230 */ /* 0x021fe20000004100 */
[----:B------:R-:W-:Y:S01]  /*2ef0*/  ISETP.GT.AND P1, PT, R0, 0x8, P1 ;  /* 0x000000080000780c */ /* 0x000fe20000f24270 */
[----:B------:R-:W-:Y:S03]  /*2f00*/  BSSY B1, `(.L_x_47) ;  /* 0x0000007000017945 */ /* 0x000fe60003800000 */
[----:B---3--:R-:W-:-:S04]  /*2f10*/  FMUL R11, R10, R89 ;  /* 0x000000590a0b7220 */ /* 0x008fc80000400000 */
[----:B------:R-:W-:-:S05]  /*2f20*/  FFMA R11, R30, R88, R11 ;  /* 0x000000581e0b7223 */ /* 0x000fca000000000b */
[----:B------:R-:W-:-:S05]  /*2f30*/  F2FP.F16.F32.PACK_AB R11, RZ, R11 ;  /* 0x0000000bff0b723e */ /* 0x000fca00000000ff */
[----:B------:R0:W-:Y:S01]  /*2f40*/  @P0 STG.E.U16 desc[UR54][R8.64+0x10], R11 ;  /* 0x0000100b08000986 */ /* 0x0001e2000c101536 */
[----:B------:R-:W-:Y:S05]  /*2f50*/  @!P1 BRA `(.L_x_48) ;  /* 0x0000000000049947 */ /* 0x000fea0003800000 */
[----:B------:R3:W5:Y:S02]  /*2f60*/  LDG.E.LTC128B.U16 R15, desc[UR54][R4.64+0x12] ;  /* 0x00001236040f7981 */ /* 0x000764000c1e1520 */
.L_x_48:
[----:B------:R-:W-:Y:S05]  /*2f70*/  BSYNC B1 ;  /* 0x0000000000017941 */ /* 0x000fea0003800000 */
.L_x_47:
        /* <DEDUP_REMOVED lines=10> */
.L_x_50:
[----:B------:R-:W-:Y:S05]  /*3020*/  BSYNC B1 ;  /* 0x0000000000017941 */ /* 0x000fea0003800000 */
.L_x_49:
[----:B0----5:R-:W-:Y:S01]  /*3030*/  HADD2.F32 R10, -RZ, R15.H0_H0 ;  /* 0x2000000fff0a7230 */ /* 0x021fe20000004100 */
        /* <DEDUP_REMOVED lines=9> */
.L_x_52:
[----:B------:R-:W-:Y:S05]  /*30d0*/  BSYNC B1 ;  /* 0x0000000000017941 */ /* 0x000fea0003800000 */
.L_x_51:
        /* <DEDUP_REMOVED lines=9> */
.L_x_54:
[----:B------:R-:W-:Y:S05]  /*3170*/  BSYNC B1 ;  /* 0x0000000000017941 */ /* 0x000fea0003800000 */
.L_x_53:
[----:B0----5:R-:W-:Y:S01]  /*3180*/  HADD2.F32 R10, -RZ, R15.H0_H0 ;  /* 0x2000000fff0a7230 */ /* 0x021fe20000004100 */
        /* <DEDUP_REMOVED lines=8> */
.L_x_56:
[----:B------:R-:W-:Y:S05]  /*3210*/  BSYNC B1 ;  /* 0x0000000000017941 */ /* 0x000fea0003800000 */
.L_x_55:
        /* <DEDUP_REMOVED lines=10> */
.L_x_58:
[----:B------:R-:W-:Y:S05]  /*32c0*/  BSYNC B1 ;  /* 0x0000000000017941 */ /* 0x000fea0003800000 */
.L_x_57:
        /* <DEDUP_REMOVED lines=10> */
.L_x_60:
[----:B------:R-:W-:Y:S05]  /*3370*/  BSYNC B1 ;  /* 0x0000000000017941 */ /* 0x000fea0003800000 */
.L_x_59:
        /* <DEDUP_REMOVED lines=9> */
.L_x_62:
[----:B------:R-:W-:Y:S05]  /*3410*/  BSYNC B1 ;  /* 0x0000000000017941 */ /* 0x000fea0003800000 */
.L_x_61:
        /* <DEDUP_REMOVED lines=9> */
.L_x_64:
[----:B------:R-:W-:Y:S05]  /*34b0*/  BSYNC B1 ;  /* 0x0000000000017941 */ /* 0x000fea0003800000 */
.L_x_63:
        /* <DEDUP_REMOVED lines=10> */
.L_x_66:
[----:B------:R-:W-:Y:S05]  /*3560*/  BSYNC B1 ;  /* 0x0000000000017941 */ /* 0x000fea0003800000 */
.L_x_65:
        /* <DEDUP_REMOVED lines=10> */
.L_x_68:
[----:B------:R-:W-:Y:S05]  /*3610*/  BSYNC B1 ;  /* 0x0000000000017941 */ /* 0x000fea0003800000 */
.L_x_67:
        /* <DEDUP_REMOVED lines=9> */
.L_x_70:
[----:B------:R-:W-:Y:S05]  /*36b0*/  BSYNC B1 ;  /* 0x0000000000017941 */ /* 0x000fea0003800000 */
.L_x_69:
        /* <DEDUP_REMOVED lines=9> */
.L_x_72:
[----:B------:R-:W-:Y:S05]  /*3750*/  BSYNC B1 ;  /* 0x0000000000017941 */ /* 0x000fea0003800000 */
.L_x_71:
        /* <DEDUP_REMOVED lines=10> */
.L_x_74:
[----:B------:R-:W-:Y:S05]  /*3800*/  BSYNC B1 ;  /* 0x0000000000017941 */ /* 0x000fea0003800000 */
.L_x_73:
        /* <DEDUP_REMOVED lines=10> */
.L_x_76:
[----:B------:R-:W-:Y:S05]  /*38b0*/  BSYNC B1 ;  /* 0x0000000000017941 */ /* 0x000fea0003800000 */
.L_x_75:
        /* <DEDUP_REMOVED lines=9> */
.L_x_78:
[----:B------:R-:W-:Y:S05]  /*3950*/  BSYNC B1 ;  /* 0x0000000000017941 */ /* 0x000fea0003800000 */
.L_x_77:
        /* <DEDUP_REMOVED lines=9> */
.L_x_80:
[----:B------:R-:W-:Y:S05]  /*39f0*/  BSYNC B1 ;  /* 0x0000000000017941 */ /* 0x000fea0003800000 */
.L_x_79:
        /* <DEDUP_REMOVED lines=10> */
.L_x_82:
[----:B------:R-:W-:Y:S05]  /*3aa0*/  BSYNC B1 ;  /* 0x0000000000017941 */ /* 0x000fea0003800000 */
.L_x_81:
        /* <DEDUP_REMOVED lines=10> */
.L_x_84:
[----:B------:R-:W-:Y:S05]  /*3b50*/  BSYNC B1 ;  /* 0x0000000000017941 */ /* 0x000fea0003800000 */
.L_x_83:
        /* <DEDUP_REMOVED lines=9> */
.L_x_86:
[----:B------:R-:W-:Y:S05]  /*3bf0*/  BSYNC B1 ;  /* 0x0000000000017941 */ /* 0x000fea0003800000 */
.L_x_85:
        /* <DEDUP_REMOVED lines=9> */
.L_x_88:
[----:B------:R-:W-:Y:S05]  /*3c90*/  BSYNC B1 ;  /* 0x0000000000017941 */ /* 0x000fea0003800000 */
.L_x_87:
        /* <DEDUP_REMOVED lines=10> */
.L_x_90:
[----:B------:R-:W-:Y:S05]  /*3d40*/  BSYNC B1 ;  /* 0x0000000000017941 */ /* 0x000fea0003800000 */
.L_x_89:
        /* <DEDUP_REMOVED lines=10> */
.L_x_92:
[----:B------:R-:W-:Y:S05]  /*3df0*/  BSYNC B1 ;  /* 0x0000000000017941 */ /* 0x000fea0003800000 */
.L_x_91:
        /* <DEDUP_REMOVED lines=9> */
.L_x_94:
[----:B------:R-:W-:Y:S05]  /*3e90*/  BSYNC B1 ;  /* 0x0000000000017941 */ /* 0x000fea0003800000 */
.L_x_93:
        /* <DEDUP_REMOVED lines=9> */
.L_x_96:
[----:B------:R-:W-:Y:S05]  /*3f30*/  BSYNC B1 ;  /* 0x0000000000017941 */ /* 0x000fea0003800000 */
.L_x_95:
        /* <DEDUP_REMOVED lines=10> */
.L_x_98:
[----:B------:R-:W-:Y:S05]  /*3fe0*/  BSYNC B1 ;  /* 0x0000000000017941 */ /* 0x000fea0003800000 */
.L_x_97:
        /* <DEDUP_REMOVED lines=10> */
.L_x_100:
[----:B------:R-:W-:Y:S05]  /*4090*/  BSYNC B1 ;  /* 0x0000000000017941 */ /* 0x000fea0003800000 */
.L_x_99:
        /* <DEDUP_REMOVED lines=9> */
.L_x_102:
[----:B------:R-:W-:Y:S05]  /*4130*/  BSYNC B1 ;  /* 0x0000000000017941 */ /* 0x000fea0003800000 */
.L_x_101:
        /* <DEDUP_REMOVED lines=9> */
.L_x_104:
[----:B------:R-:W-:Y:S05]  /*41d0*/  BSYNC B1 ;  /* 0x0000000000017941 */ /* 0x000fea0003800000 */
.L_x_103:
        /* <DEDUP_REMOVED lines=10> */
.L_x_106:
[----:B------:R-:W-:Y:S05]  /*4280*/  BSYNC B1 ;  /* 0x0000000000017941 */ /* 0x000fea0003800000 */
.L_x_105:
        /* <DEDUP_REMOVED lines=10> */
.L_x_108:
[----:B------:R-:W-:Y:S05]  /*4330*/  BSYNC B1 ;  /* 0x0000000000017941 */ /* 0x000fea0003800000 */
.L_x_107:
        /* <DEDUP_REMOVED lines=9> */
.L_x_110:
[----:B------:R-:W-:Y:S05]  /*43d0*/  BSYNC B1 ;  /* 0x0000000000017941 */ /* 0x000fea0003800000 */
.L_x_109:
        /* <DEDUP_REMOVED lines=9> */
.L_x_112:
[----:B------:R-:W-:Y:S05]  /*4470*/  BSYNC B1 ;  /* 0x0000000000017941 */ /* 0x000fea0003800000 */
.L_x_111:
        /* <DEDUP_REMOVED lines=10> */
.L_x_114:
[----:B------:R-:W-:Y:S05]  /*4520*/  BSYNC B1 ;  /* 0x0000000000017941 */ /* 0x000fea0003800000 */
.L_x_113:
        /* <DEDUP_REMOVED lines=10> */
.L_x_116:
[----:B------:R-:W-:Y:S05]  /*45d0*/  BSYNC B1 ;  /* 0x0000000000017941 */ /* 0x000fea0003800000 */
.L_x_115:
        /* <DEDUP_REMOVED lines=9> */
.L_x_118:
[----:B------:R-:W-:Y:S05]  /*4670*/  BSYNC B1 ;  /* 0x0000000000017941 */ /* 0x000fea0003800000 */
.L_x_117:
        /* <DEDUP_REMOVED lines=9> */
.L_x_120:
[----:B------:R-:W-:Y:S05]  /*4710*/  BSYNC B1 ;  /* 0x0000000000017941 */ /* 0x000fea0003800000 */
.L_x_119:
        /* <DEDUP_REMOVED lines=10> */
.L_x_122:
[----:B------:R-:W-:Y:S05]  /*47c0*/  BSYNC B1 ;  /* 0x0000000000017941 */ /* 0x000fea0003800000 */
.L_x_121:
        /* <DEDUP_REMOVED lines=10> */
.L_x_124:
[----:B------:R-:W-:Y:S05]  /*4870*/  BSYNC B1 ;  /* 0x0000000000017941 */ /* 0x000fea0003800000 */
.L_x_123:
        /* <DEDUP_REMOVED lines=9> */
.L_x_126:
[----:B------:R-:W-:Y:S05]  /*4910*/  BSYNC B1 ;  /* 0x0000000000017941 */ /* 0x000fea0003800000 */
.L_x_125:
        /* <DEDUP_REMOVED lines=9> */
.L_x_128:
[----:B------:R-:W-:Y:S05]  /*49b0*/  BSYNC B1 ;  /* 0x0000000000017941 */ /* 0x000fea0003800000 */
.L_x_127:
        /* <DEDUP_REMOVED lines=10> */
.L_x_130:
[----:B------:R-:W-:Y:S05]  /*4a60*/  BSYNC B1 ;  /* 0x0000000000017941 */ /* 0x000fea0003800000 */
.L_x_129:
        /* <DEDUP_REMOVED lines=10> */
.L_x_132:
[----:B------:R-:W-:Y:S05]  /*4b10*/  BSYNC B1 ;  /* 0x0000000000017941 */ /* 0x000fea0003800000 */
.L_x_131:
        /* <DEDUP_REMOVED lines=9> */
.L_x_134:
[----:B------:R-:W-:Y:S05]  /*4bb0*/  BSYNC B1 ;  /* 0x0000000000017941 */ /* 0x000fea0003800000 */
.L_x_133:
        /* <DEDUP_REMOVED lines=9> */
.L_x_136:
[----:B------:R-:W-:Y:S05]  /*4c50*/  BSYNC B1 ;  /* 0x0000000000017941 */ /* 0x000fea0003800000 */
.L_x_135:
        /* <DEDUP_REMOVED lines=10> */
.L_x_138:
[----:B------:R-:W-:Y:S05]  /*4d00*/  BSYNC B1 ;  /* 0x0000000000017941 */ /* 0x000fea0003800000 */
.L_x_137:
        /* <DEDUP_REMOVED lines=10> */
.L_x_140:
[----:B------:R-:W-:Y:S05]  /*4db0*/  BSYNC B1 ;  /* 0x0000000000017941 */ /* 0x000fea0003800000 */
.L_x_139:
        /* <DEDUP_REMOVED lines=9> */
.L_x_142:
[----:B------:R-:W-:Y:S05]  /*4e50*/  BSYNC B1 ;  /* 0x0000000000017941 */ /* 0x000fea0003800000 */
.L_x_141:
        /* <DEDUP_REMOVED lines=9> */
.L_x_144:
[----:B------:R-:W-:Y:S05]  /*4ef0*/  BSYNC B1 ;  /* 0x0000000000017941 */ /* 0x000fea0003800000 */
.L_x_143:
        /* <DEDUP_REMOVED lines=10> */
.L_x_146:
[----:B------:R-:W-:Y:S05]  /*4fa0*/  BSYNC B1 ;  /* 0x0000000000017941 */ /* 0x000fea0003800000 */
.L_x_145:
        /* <DEDUP_REMOVED lines=10> */
.L_x_148:
[----:B------:R-:W-:Y:S05]  /*5050*/  BSYNC B1 ;  /* 0x0000000000017941 */ /* 0x000fea0003800000 */
.L_x_147:
        /* <DEDUP_REMOVED lines=9> */
.L_x_150:
[----:B------:R-:W-:Y:S05]  /*50f0*/  BSYNC B1 ;  /* 0x0000000000017941 */ /* 0x000fea0003800000 */
.L_x_149:
        /* <DEDUP_REMOVED lines=9> */
.L_x_152:
[----:B------:R-:W-:Y:S05]  /*5190*/  BSYNC B1 ;  /* 0x0000000000017941 */ /* 0x000fea0003800000 */
.L_x_151:
        /* <DEDUP_REMOVED lines=10> */
.L_x_154:
[----:B------:R-:W-:Y:S05]  /*5240*/  BSYNC B1 ;  /* 0x0000000000017941 */ /* 0x000fea0003800000 */
.L_x_153:
        /* <DEDUP_REMOVED lines=10> */
.L_x_156:
[----:B------:R-:W-:Y:S05]  /*52f0*/  BSYNC B1 ;  /* 0x0000000000017941 */ /* 0x000fea0003800000 */
.L_x_155:
[----:B0---45:R-:W-:Y:S01]  /*5300*/  HADD2.F32 R2, -RZ, R15.H0_H0 ;  /* 0x2000000fff027230 */ /* 0x031fe20000004100 */
        /* <DEDUP_REMOVED lines=8> */
.L_x_158:
[----:B------:R-:W-:Y:S05]  /*5390*/  BSYNC B1 ;  /* 0x0000000000017941 */ /* 0x000fea0003800000 */
.L_x_157:
[----:B0----5:R-:W-:Y:S01]  /*53a0*/  HADD2.F32 R2, -RZ, R15.H0_H0 ;  /* 0x2000000fff027230 */ /* 0x021fe20000004100 */
[----:B------:R-:W-:Y:S01]  /*53b0*/  ISETP.GT.AND P1, PT, R0, 0x8, P1 ;  /* 0x000000080000780c */ /* 0x000fe20000f24270 */
[----:B------:R-:W-:Y:S03]  /*53c0*/  BSSY B1, `(.L_x_159) ;  /* 0x000000a000017945 */ /* 0x000fe60003800000 */
[----:B------:R-:W-:Y:S01]  /*53d0*/  FMUL R3, R2, R89 ;  /* 0x0000005902037220 */ /* 0x000fe20000400000 */
[----:B------:R-:W-:-:S03]  /*53e0*/  @P0 IMAD.MOV.U32 R2, RZ, RZ, R8 ;  /* 0x000000ffff020224 */ /* 0x000fc600078e0008 */
[----:B------:R-:W-:-:S05]  /*53f0*/  FFMA R3, R86, R88, R3 ;  /* 0x0000005856037223 */ /* 0x000fca0000000003 */
[----:B------:R-:W-:-:S04]  /*5400*/  F2FP.F16.F32.PACK_AB R3, RZ, R3 ;  /* 0x00000003ff03723e */ /* 0x000fc800000000ff */
[----:B------:R-:W-:Y:S01]  /*5410*/  PRMT R6, R3, 0x7610, R6 ;  /* 0x0000761003067816 */ /* 0x000fe20000000006 */
[----:B------:R-:W-:-:S05]  /*5420*/  @P0 IMAD.MOV.U32 R3, RZ, RZ, R9 ;  /* 0x000000ffff030224 */ /* 0x000fca00078e0009 */
[----:B------:R0:W-:Y:S01]  /*5430*/  @P0 STG.E.U16 desc[UR54][R2.64+0xf0], R6 ;  /* 0x0000f00602000986 */ /* 0x0001e2000c101536 */
[----:B------:R-:W-:Y:S05]  /*5440*/  @!P1 BRA `(.L_x_160) ;  /* 0x0000000000049947 */ /* 0x000fea0003800000 */
[----:B------:R0:W5:Y:S02]  /*5450*/  LDG.E.LTC128B.U16 R15, desc[UR54][R4.64+0xf2] ;  /* 0x0000f236040f7981 */ /* 0x000164000c1e1520 */
.L_x_160:
[----:B------:R-:W-:Y:S05]  /*5460*/  BSYNC B1 ;  /* 0x0000000000017941 */ /* 0x000fea0003800000 */
.L_x_159:
[----:B------:R-:W-:Y:S05]  /*5470*/  @!P1 BRA `(.L_x_161) ;  /* 0x0000001000b09947 */ /* 0x000fea0003800000 */
[----:B-----5:R-:W-:-:S05]  /*5480*/  HADD2.F32 R0, -RZ, R15.H0_H0 ;  /* 0x2000000fff007230 */ /* 0x020fca0000004100 */
[----:B------:R-:W-:-:S04]  /*5490*/  FMUL R0, R0, R89 ;  /* 0x0000005900007220 */ /* 0x000fc80000400000 */
[----:B------:R-:W-:-:S05]  /*54a0*/  FFMA R0, R87, R88, R0 ;  /* 0x0000005857007223 */ /* 0x000fca0000000000 */
[----:B------:R-:W-:-:S05]  /*54b0*/  F2FP.F16.F32.PACK_AB R0, RZ, R0 ;  /* 0x00000000ff00723e */ /* 0x000fca00000000ff */
[----:B------:R0:W-:Y:S01]  /*54c0*/  STG.E.U16 desc[UR54][R8.64+0xf2], R0 ;  /* 0x0000f20008007986 */ /* 0x0001e2000c101536 */
[----:B------:R-:W-:Y:S05]  /*54d0*/  BRA `(.L_x_161) ;  /* 0x0000001000987947 */ /* 0x000fea0003800000 */
.L_x_36:
[----:B------:R-:W-:Y:S01]  /*54e0*/  ISETP.GT.AND P3, PT, R14, 0x1, PT ;  /* 0x000000010e00780c */ /* 0x000fe20003f64270 */
[----:B------:R-:W-:Y:S01]  /*54f0*/  ULDC.64 UR4, c[0x0][0x5c0] ;  /* 0x0001700000047ab9 */ /* 0x000fe20000000a00 */
[-C--:B------:R-:W-:Y:S01]  /*5500*/  FMUL R24, R24, R88.reuse ;  /* 0x0000005818187220 */ /* 0x080fe20000400000 */
[-C--:B------:R-:W-:Y:S01]  /*5510*/  FMUL R25, R25, R88.reuse ;  /* 0x0000005819197220 */ /* 0x080fe20000400000 */
[----:B------:R-:W-:Y:S01]  /*5520*/  ISETP.GT.AND P1, PT, R0, RZ, P3 ;  /* 0x000000ff0000720c */ /* 0x000fe20001f24270 */
[-C--:B------:R-:W-:Y:S01]  /*5530*/  FMUL R26, R26, R88.reuse ;  /* 0x000000581a1a7220 */ /* 0x080fe20000400000 */
[----:B------:R-:W-:Y:S01]  /*5540*/  LEA R2, P4, R102, UR4, 0x1 ;  /* 0x0000000466027c11 */ /* 0x000fe2000f8808ff */
[----:B------:R-:W-:Y:S01]  /*5550*/  FMUL R27, R27, R88 ;  /* 0x000000581b1b7220 */ /* 0x000fe20000400000 */
[----:B------:R-:W-:Y:S01]  /*5560*/  F2FP.F16.F32.PACK_AB R24, RZ, R24 ;  /* 0x00000018ff18723e */ /* 0x000fe200000000ff */
[-C--:B------:R-:W-:Y:S01]  /*5570*/  FMUL R28, R28, R88.reuse ;  /* 0x000000581c1c7220 */ /* 0x080fe20000400000 */
[----:B------:R-:W-:Y:S01]  /*5580*/  LEA.HI.X R3, R102, UR5, R7, 0x1, P4 ;  /* 0x0000000566037c11 */ /* 0x000fe2000a0f0c07 */
[-C--:B------:R-:W-:Y:S01]  /*5590*/  FMUL R29, R29, R88.reuse ;  /* 0x000000581d1d7220 */ /* 0x080fe20000400000 */
[----:B------:R-:W-:Y:S01]  /*55a0*/  F2FP.F16.F32.PACK_AB R25, RZ, R25 ;  /* 0x00000019ff19723e */ /* 0x000fe200000000ff */
[-C--:B------:R-:W-:Y:S01]  /*55b0*/  FMUL R30, R30, R88.reuse ;  /* 0x000000581e1e7220 */ /* 0x080fe20000400000 */
[----:B------:R-:W-:Y:S01]  /*55c0*/  SHF.L.U64.HI R5, R95, 0x1, R94 ;  /* 0x000000015f057819 */ /* 0x000fe2000001025e */
[----:B------:R-:W-:Y:S01]  /*55d0*/  @P2 STG.E.U16 desc[UR54][R2.64], R24 ;  /* 0x0000001802002986 */ /* 0x000fe2000c101536 */
[----:B------:R-:W-:Y:S01]  /*55e0*/  ISETP.GT.AND P2, PT, R0, 0x8, P0 ;  /* 0x000000080000780c */ /* 0x000fe20000744270 */
[----:B------:R-:W-:Y:S01]  /*55f0*/  FMUL R31, R31, R88 ;  /* 0x000000581f1f7220 */ /* 0x000fe20000400000 */
[----:B------:R-:W-:Y:S01]  /*5600*/  LEA R4, P5, R95, R2, 0x1 ;  /* 0x000000025f047211 */ /* 0x000fe200078a08ff */
[----:B------:R-:W-:Y:S01]  /*5610*/  @P1 STG.E.U16 desc[UR54][R2.64+0x2], R25 ;  /* 0x0000021902001986 */ /* 0x000fe2000c101536 */
[----:B------:R-:W-:Y:S01]  /*5620*/  ISETP.GT.AND P1, PT, R14, 0x8, PT ;  /* 0x000000080e00780c */ /* 0x000fe20003f24270 */
[-C--:B------:R-:W-:Y:S01]  /*5630*/  FMUL R32, R32, R88.reuse ;  /* 0x0000005820207220 */ /* 0x080fe20000400000 */
[----:B------:R-:W-:Y:S01]  /*5640*/  ISETP.GT.AND P3, PT, R0, 0x8, P3 ;  /* 0x000000080000780c */ /* 0x000fe20001f64270 */
[----:B------:R-:W-:Y:S01]  /*5650*/  IMAD.X R5, R5, 0x1, R3, P5 ;  /* 0x0000000105057824 */ /* 0x000fe200028e0603 */
[----:B------:R-:W-:Y:S01]  /*5660*/  ISETP.GT.AND P0, PT, R14, 0x9, PT ;  /* 0x000000090e00780c */ /* 0x000fe20003f04270 */
[-C--:B------:R-:W-:Y:S01]  /*5670*/  FMUL R33, R33, R88.reuse ;  /* 0x0000005821217220 */ /* 0x080fe20000400000 */
[----:B------:R-:W-:Y:S01]  /*5680*/  ISETP.GT.AND P4, PT, R0, RZ, P1 ;  /* 0x000000ff0000720c */ /* 0x000fe20000f84270 */
[-C--:B------:R-:W-:Y:S01]  /*5690*/  FMUL R34, R34, R88.reuse ;  /* 0x0000005822227220 */ /* 0x080fe20000400000 */
[----:B------:R-:W-:Y:S01]  /*56a0*/  ISETP.GT.AND P5, PT, R0, RZ, P0 ;  /* 0x000000ff0000720c */ /* 0x000fe200007a4270 */
[----:B------:R-:W-:Y:S01]  /*56b0*/  FMUL R35, R35, R88 ;  /* 0x0000005823237220 */ /* 0x000fe20000400000 */
[----:B------:R-:W-:Y:S01]  /*56c0*/  F2FP.F16.F32.PACK_AB R26, RZ, R26 ;  /* 0x0000001aff1a723e */ /* 0x000fe200000000ff */
[-C--:B------:R-:W-:Y:S01]  /*56d0*/  FMUL R36, R36, R88.reuse ;  /* 0x0000005824247220 */ /* 0x080fe20000400000 */
[----:B------:R-:W-:Y:S01]  /*56e0*/  F2FP.F16.F32.PACK_AB R27, RZ, R27 ;  /* 0x0000001bff1b723e */ /* 0x000fe200000000ff */
[----:B------:R-:W-:Y:S01]  /*56f0*/  FMUL R37, R37, R88 ;  /* 0x0000005825257220 */ /* 0x000fe20000400000 */
[----:B------:R-:W-:Y:S01]  /*5700*/  F2FP.F16.F32.PACK_AB R28, RZ, R28 ;  /* 0x0000001cff1c723e */ /* 0x000fe200000000ff */
[----:B------:R-:W-:Y:S01]  /*5710*/  @P2 STG.E.U16 desc[UR54][R4.64], R26 ;  /* 0x0000001a04002986 */ /* 0x000fe2000c101536 */
[----:B------:R-:W-:Y:S01]  /*5720*/  ISETP.GT.AND P1, PT, R0, 0x8, P1 ;  /* 0x000000080000780c */ /* 0x000fe20000f24270 */
[-C--:B------:R-:W-:Y:S01]  /*5730*/  FMUL R38, R38, R88.reuse ;  /* 0x0000005826267220 */ /* 0x080fe20000400000 */
[----:B------:R-:W-:Y:S01]  /*5740*/  F2FP.F16.F32.PACK_AB R29, RZ, R29 ;  /* 0x0000001dff1d723e */ /* 0x000fe200000000ff */
[----:B------:R-:W-:Y:S01]  /*5750*/  @P3 STG.E.U16 desc[UR54][R4.64+0x2], R27 ;  /* 0x0000021b04003986 */ /* 0x000fe2000c101536 */
[----:B------:R-:W-:Y:S01]  /*5760*/  ISETP.GT.AND P3, PT, R14, 0x10, PT ;  /* 0x000000100e00780c */ /* 0x000fe20003f64270 */
[-C--:B------:R-:W-:Y:S01]  /*5770*/  FMUL R39, R39, R88.reuse ;  /* 0x0000005827277220 */ /* 0x080fe20000400000 */
[----:B------:R-:W-:Y:S01]  /*5780*/  ISETP.GT.AND P2, PT, R0, 0x8, P0 ;  /* 0x000000080000780c */ /* 0x000fe20000744270 */
[----:B------:R-:W-:Y:S01]  /*5790*/  @P4 STG.E.U16 desc[UR54][R2.64+0x10], R28 ;  /* 0x0000101c02004986 */ /* 0x000fe2000c101536 */
[----:B------:R-:W-:Y:S01]  /*57a0*/  ISETP.GT.AND P0, PT, R14, 0x11, PT ;  /* 0x000000110e00780c */ /* 0x000fe20003f04270 */
[-C--:B------:R-:W-:Y:S01]  /*57b0*/  FMUL R40, R40, R88.reuse ;  /* 0x0000005828287220 */ /* 0x080fe20000400000 */
[C---:B------:R-:W-:Y:S01]  /*57c0*/  ISETP.GT.AND P4, PT, R0.reuse, RZ, P3 ;  /* 0x000000ff0000720c */ /* 0x040fe20001f84270 */
[----:B------:R-:W-:Y:S01]  /*57d0*/  @P5 STG.E.U16 desc[UR54][R2.64+0x12], R29 ;  /* 0x0000121d02005986 */ /* 0x000fe2000c101536 */
        /* <DEDUP_REMOVED lines=153> */
[----:B------:R-:W-:Y:S01]  /*6170*/  FMUL R87, R87, R88 ;  /* 0x0000005857577220 */ /* 0x000fe20000400000 */
[----:B------:R-:W-:Y:S01]  /*6180*/  ISETP.GT.AND P2, PT, R0, 0x8, P0 ;  /* 0x000000080000780c */ /* 0x000fe20000744270 */
[----:B------:R-:W-:Y:S01]  /*6190*/  @P4 STG.E.U16 desc[UR54][R2.64+0x90], R60 ;  /* 0x0000903c02004986 */ /* 0x000fe2000c101536 */
[----:B------:R-:W-:-:S02]  /*61a0*/  ISETP.GT.AND P0, PT, R14, 0x51, PT ;  /* 0x000000510e00780c */ /* 0x000fc40003f04270 */
[C---:B------:R-:W-:Y:S01]  /*61b0*/  ISETP.GT.AND P4, PT, R0.reuse, RZ, P3 ;  /* 0x000000ff0000720c */ /* 0x040fe20001f84270 */
[----:B------:R-:W-:Y:S01]  /*61c0*/  @P5 STG.E.U16 desc[UR54][R2.64+0x92], R61 ;  /* 0x0000923d02005986 */ /* 0x000fe2000c101536 */
[C---:B------:R-:W-:Y:S02]  /*61d0*/  ISETP.GT.AND P5, PT, R0.reuse, RZ, P0 ;  /* 0x000000ff0000720c */ /* 0x040fe400007a4270 */
[----:B------:R-:W-:Y:S02]  /*61e0*/  F2FP.F16.F32.PACK_AB R62, RZ, R62 ;  /* 0x0000003eff3e723e */ /* 0x000fe400000000ff */
[----:B------:R-:W-:Y:S02]  /*61f0*/  F2FP.F16.F32.PACK_AB R63, RZ, R63 ;  /* 0x0000003fff3f723e */ /* 0x000fe400000000ff */
[----:B------:R-:W-:Y:S01]  /*6200*/  F2FP.F16.F32.PACK_AB R64, RZ, R64 ;  /* 0x00000040ff40723e */ /* 0x000fe200000000ff */
[----:B------:R-:W-:Y:S01]  /*6210*/  @P1 STG.E.U16 desc[UR54][R4.64+0x90], R62 ;  /* 0x0000903e04001986 */ /* 0x000fe2000c101536 */
[----:B------:R-:W-:-:S02]  /*6220*/  ISETP.GT.AND P1, PT, R0, 0x8, P3 ;  /* 0x000000080000780c */ /* 0x000fc40001f24270 */
[----:B------:R-:W-:Y:S01]  /*6230*/  F2FP.F16.F32.PACK_AB R65, RZ, R65 ;  /* 0x00000041ff41723e */ /* 0x000fe200000000ff */
[----:B------:R-:W-:Y:S01]  /*6240*/  @P2 STG.E.U16 desc[UR54][R4.64+0x92], R63 ;  /* 0x0000923f04002986 */ /* 0x000fe2000c101536 */
[----:B------:R-:W-:Y:S02]  /*6250*/  ISETP.GT.AND P2, PT, R14, 0x58, PT ;  /* 0x000000580e00780c */ /* 0x000fe40003f44270 */
[----:B------:R-:W-:Y:S01]  /*6260*/  ISETP.GT.AND P0, PT, R0, 0x8, P0 ;  /* 0x000000080000780c */ /* 0x000fe20000704270 */
[----:B------:R-:W-:Y:S01]  /*6270*/  @P4 STG.E.U16 desc[UR54][R2.64+0xa0], R64 ;  /* 0x0000a04002004986 */ /* 0x000fe2000c101536 */
[----:B------:R-:W-:Y:S02]  /*6280*/  ISETP.GT.AND P3, PT, R14, 0x59, PT ;  /* 0x000000590e00780c */ /* 0x000fe40003f64270 */
[C---:B------:R-:W-:Y:S01]  /*6290*/  ISETP.GT.AND P4, PT, R0.reuse, RZ, P2 ;  /* 0x000000ff0000720c */ /* 0x040fe20001784270 */
[----:B------:R-:W-:Y:S01]  /*62a0*/  @P5 STG.E.U16 desc[UR54][R2.64+0xa2], R65 ;  /* 0x0000a24102005986 */ /* 0x000fe2000c101536 */
[----:B------:R-:W-:-:S02]  /*62b0*/  ISETP.GT.AND P5, PT, R0, RZ, P3 ;  /* 0x000000ff0000720c */ /* 0x000fc40001fa4270 */
[----:B------:R-:W-:Y:S02]  /*62c0*/  F2FP.F16.F32.PACK_AB R66, RZ, R66 ;  /* 0x00000042ff42723e */ /* 0x000fe400000000ff */
[----:B------:R-:W-:Y:S02]  /*62d0*/  F2FP.F16.F32.PACK_AB R67, RZ, R67 ;  /* 0x00000043ff43723e */ /* 0x000fe400000000ff */
[----:B------:R-:W-:Y:S01]  /*62e0*/  F2FP.F16.F32.PACK_AB R68, RZ, R68 ;  /* 0x00000044ff44723e */ /* 0x000fe200000000ff */
[----:B------:R-:W-:Y:S01]  /*62f0*/  @P1 STG.E.U16 desc[UR54][R4.64+0xa0], R66 ;  /* 0x0000a04204001986 */ /* 0x000fe2000c101536 */
[C---:B------:R-:W-:Y:S02]  /*6300*/  ISETP.GT.AND P1, PT, R0.reuse, 0x8, P2 ;  /* 0x000000080000780c */ /* 0x040fe40001724270 */
[----:B------:R-:W-:Y:S01]  /*6310*/  F2FP.F16.F32.PACK_AB R69, RZ, R69 ;  /* 0x00000045ff45723e */ /* 0x000fe200000000ff */
[----:B------:R-:W-:Y:S01]  /*6320*/  @P0 STG.E.U16 desc[UR54][R4.64+0xa2], R67 ;  /* 0x0000a24304000986 */ /* 0x000fe2000c101536 */
[----:B------:R-:W-:-:S02]  /*6330*/  ISETP.GT.AND P2, PT, R0, 0x8, P3 ;  /* 0x000000080000780c */ /* 0x000fc40001f44270 */
[C---:B------:R-:W-:Y:S01]  /*6340*/  ISETP.GT.AND P3, PT, R14.reuse, 0x60, PT ;  /* 0x000000600e00780c */ /* 0x040fe20003f64270 */
[----:B------:R-:W-:Y:S01]  /*6350*/  @P4 STG.E.U16 desc[UR54][R2.64+0xb0], R68 ;  /* 0x0000b04402004986 */ /* 0x000fe2000c101536 */
[----:B------:R-:W-:Y:S02]  /*6360*/  ISETP.GT.AND P0, PT, R14, 0x61, PT ;  /* 0x000000610e00780c */ /* 0x000fe40003f04270 */
[C---:B------:R-:W-:Y:S01]  /*6370*/  ISETP.GT.AND P4, PT, R0.reuse, RZ, P3 ;  /* 0x000000ff0000720c */ /* 0x040fe20001f84270 */
[----:B------:R-:W-:Y:S01]  /*6380*/  @P5 STG.E.U16 desc[UR54][R2.64+0xb2], R69 ;  /* 0x0000b24502005986 */ /* 0x000fe2000c101536 */
[----:B------:R-:W-:Y:S02]  /*6390*/  ISETP.GT.AND P5, PT, R0, RZ, P0 ;  /* 0x000000ff0000720c */ /* 0x000fe400007a4270 */
[----:B------:R-:W-:Y:S02]  /*63a0*/  F2FP.F16.F32.PACK_AB R70, RZ, R70 ;  /* 0x00000046ff46723e */ /* 0x000fe400000000ff */
[----:B------:R-:W-:-:S02]  /*63b0*/  F2FP.F16.F32.PACK_AB R71, RZ, R71 ;  /* 0x00000047ff47723e */ /* 0x000fc400000000ff */
[----:B------:R-:W-:Y:S01]  /*63c0*/  F2FP.F16.F32.PACK_AB R72, RZ, R72 ;  /* 0x00000048ff48723e */ /* 0x000fe200000000ff */
[----:B------:R-:W-:Y:S01]  /*63d0*/  @P1 STG.E.U16 desc[UR54][R4.64+0xb0], R70 ;  /* 0x0000b04604001986 */ /* 0x000fe2000c101536 */
[----:B------:R-:W-:Y:S02]  /*63e0*/  F2FP.F16.F32.PACK_AB R73, RZ, R73 ;  /* 0x00000049ff49723e */ /* 0x000fe400000000ff */
[C---:B------:R-:W-:Y:S01]  /*63f0*/  ISETP.GT.AND P1, PT, R0.reuse, 0x8, P3 ;  /* 0x000000080000780c */ /* 0x040fe20001f24270 */
[----:B------:R-:W-:Y:S01]  /*6400*/  @P2 STG.E.U16 desc[UR54][R4.64+0xb2], R71 ;  /* 0x0000b24704002986 */ /* 0x000fe2000c101536 */
[----:B------:R-:W-:Y:S02]  /*6410*/  ISETP.GT.AND P0, PT, R0, 0x8, P0 ;  /* 0x000000080000780c */ /* 0x000fe40000704270 */
[----:B------:R-:W-:Y:S01]  /*6420*/  F2FP.F16.F32.PACK_AB R74, RZ, R74 ;  /* 0x0000004aff4a723e */ /* 0x000fe200000000ff */
[----:B------:R-:W-:Y:S01]  /*6430*/  @P4 STG.E.U16 desc[UR54][R2.64+0xc0], R72 ;  /* 0x0000c04802004986 */ /* 0x000fe2000c101536 */
[----:B------:R-:W-:-:S02]  /*6440*/  ISETP.GT.AND P4, PT, R14, 0x68, PT ;  /* 0x000000680e00780c */ /* 0x000fc40003f84270 */
[----:B------:R-:W-:Y:S01]  /*6450*/  F2FP.F16.F32.PACK_AB R75, RZ, R75 ;  /* 0x0000004bff4b723e */ /* 0x000fe200000000ff */
[----:B------:R-:W-:Y:S01]  /*6460*/  @P5 STG.E.U16 desc[UR54][R2.64+0xc2], R73 ;  /* 0x0000c24902005986 */ /* 0x000fe2000c101536 */
[----:B------:R-:W-:Y:S02]  /*6470*/  ISETP.GT.AND P5, PT, R14, 0x69, PT ;  /* 0x000000690e00780c */ /* 0x000fe40003fa4270 */
[C---:B------:R-:W-:Y:S01]  /*6480*/  ISETP.GT.AND P2, PT, R0.reuse, RZ, P4 ;  /* 0x000000ff0000720c */ /* 0x040fe20002744270 */
[----:B------:R-:W-:Y:S01]  /*6490*/  @P1 STG.E.U16 desc[UR54][R4.64+0xc0], R74 ;  /* 0x0000c04a04001986 */ /* 0x000fe2000c101536 */
[----:B------:R-:W-:Y:S02]  /*64a0*/  ISETP.GT.AND P6, PT, R0, RZ, P5 ;  /* 0x000000ff0000720c */ /* 0x000fe40002fc4270 */
[----:B------:R-:W-:Y:S01]  /*64b0*/  F2FP.F16.F32.PACK_AB R76, RZ, R76 ;  /* 0x0000004cff4c723e */ /* 0x000fe200000000ff */
[----:B------:R-:W-:Y:S01]  /*64c0*/  @P0 STG.E.U16 desc[UR54][R4.64+0xc2], R75 ;  /* 0x0000c24b04000986 */ /* 0x000fe2000c101536 */
[----:B------:R-:W-:-:S02]  /*64d0*/  F2FP.F16.F32.PACK_AB R77, RZ, R77 ;  /* 0x0000004dff4d723e */ /* 0x000fc400000000ff */
[----:B------:R-:W-:Y:S02]  /*64e0*/  ISETP.GT.AND P3, PT, R14, 0x70, PT ;  /* 0x000000700e00780c */ /* 0x000fe40003f64270 */
[----:B------:R-:W-:Y:S02]  /*64f0*/  ISETP.GT.AND P4, PT, R0, 0x8, P4 ;  /* 0x000000080000780c */ /* 0x000fe40002784270 */
[----:B------:R-:W-:Y:S01]  /*6500*/  F2FP.F16.F32.PACK_AB R78, RZ, R78 ;  /* 0x0000004eff4e723e */ /* 0x000fe200000000ff */
[----:B------:R-:W-:Y:S01]  /*6510*/  @P2 STG.E.U16 desc[UR54][R2.64+0xd0], R76 ;  /* 0x0000d04c02002986 */ /* 0x000fe2000c101536 */
[----:B------:R-:W-:Y:S02]  /*6520*/  ISETP.GT.AND P2, PT, R14, 0x71, PT ;  /* 0x000000710e00780c */ /* 0x000fe40003f44270 */
[----:B------:R-:W-:Y:S01]  /*6530*/  F2FP.F16.F32.PACK_AB R79, RZ, R79 ;  /* 0x0000004fff4f723e */ /* 0x000fe200000000ff */
[----:B------:R-:W-:Y:S01]  /*6540*/  @P6 STG.E.U16 desc[UR54][R2.64+0xd2], R77 ;  /* 0x0000d24d02006986 */ /* 0x000fe2000c101536 */
[----:B------:R-:W-:-:S02]  /*6550*/  ISETP.GT.AND P6, PT, R0, 0x8, P5 ;  /* 0x000000080000780c */ /* 0x000fc40002fc4270 */
[----:B------:R-:W-:Y:S02]  /*6560*/  ISETP.GT.AND P5, PT, R0, RZ, P3 ;  /* 0x000000ff0000720c */ /* 0x000fe40001fa4270 */
[----:B------:R-:W-:Y:S01]  /*6570*/  F2FP.F16.F32.PACK_AB R80, RZ, R80 ;  /* 0x00000050ff50723e */ /* 0x000fe200000000ff */
[----:B------:R-:W-:Y:S01]  /*6580*/  @P4 STG.E.U16 desc[UR54][R4.64+0xd0], R78 ;  /* 0x0000d04e04004986 */ /* 0x000fe2000c101536 */
[C---:B------:R-:W-:Y:S02]  /*6590*/  ISETP.GT.AND P1, PT, R14.reuse, 0x78, PT ;  /* 0x000000780e00780c */ /* 0x040fe40003f24270 */
[----:B------:R-:W-:Y:S02]  /*65a0*/  ISETP.GT.AND P0, PT, R14, 0x79, PT ;  /* 0x000000790e00780c */ /* 0x000fe40003f04270 */
[C---:B------:R-:W-:Y:S02]  /*65b0*/  ISETP.GT.AND P4, PT, R0.reuse, RZ, P2 ;  /* 0x000000ff0000720c */ /* 0x040fe40001784270 */
[C---:B------:R-:W-:Y:S01]  /*65c0*/  ISETP.GT.AND P3, PT, R0.reuse, 0x8, P3 ;  /* 0x000000080000780c */ /* 0x040fe20001f64270 */
[----:B------:R-:W-:Y:S01]  /*65d0*/  @P6 STG.E.U16 desc[UR54][R4.64+0xd2], R79 ;  /* 0x0000d24f04006986 */ /* 0x000fe2000c101536 */
[----:B------:R-:W-:-:S02]  /*65e0*/  ISETP.GT.AND P2, PT, R0, 0x8, P2 ;  /* 0x000000080000780c */ /* 0x000fc40001744270 */
[C---:B------:R-:W-:Y:S01]  /*65f0*/  ISETP.GT.AND P6, PT, R0.reuse, RZ, P0 ;  /* 0x000000ff0000720c */ /* 0x040fe200007c4270 */
[----:B------:R-:W-:Y:S01]  /*6600*/  @P5 STG.E.U16 desc[UR54][R2.64+0xe0], R80 ;  /* 0x0000e05002005986 */ /* 0x000fe2000c101536 */
[C---:B------:R-:W-:Y:S02]  /*6610*/  ISETP.GT.AND P5, PT, R0.reuse, RZ, P1 ;  /* 0x000000ff0000720c */ /* 0x040fe40000fa4270 */
[C---:B------:R-:W-:Y:S02]  /*6620*/  ISETP.GT.AND P1, PT, R0.reuse, 0x8, P1 ;  /* 0x000000080000780c */ /* 0x040fe40000f24270 */
[----:B------:R-:W-:Y:S02]  /*6630*/  F2FP.F16.F32.PACK_AB R81, RZ, R81 ;  /* 0x00000051ff51723e */ /* 0x000fe400000000ff */
[----:B------:R-:W-:Y:S02]  /*6640*/  F2FP.F16.F32.PACK_AB R82, RZ, R82 ;  /* 0x00000052ff52723e */ /* 0x000fe400000000ff */
[----:B------:R-:W-:Y:S01]  /*6650*/  F2FP.F16.F32.PACK_AB R83, RZ, R83 ;  /* 0x00000053ff53723e */ /* 0x000fe200000000ff */
[----:B------:R-:W-:Y:S01]  /*6660*/  @P4 STG.E.U16 desc[UR54][R2.64+0xe2], R81 ;  /* 0x0000e25102004986 */ /* 0x000fe2000c101536 */
[----:B------:R-:W-:-:S02]  /*6670*/  ISETP.GT.AND P0, PT, R0, 0x8, P0 ;  /* 0x000000080000780c */ /* 0x000fc40000704270 */
[----:B------:R-:W-:Y:S01]  /*6680*/  F2FP.F16.F32.PACK_AB R84, RZ, R84 ;  /* 0x00000054ff54723e */ /* 0x000fe200000000ff */
[----:B------:R-:W-:Y:S01]  /*6690*/  @P3 STG.E.U16 desc[UR54][R4.64+0xe0], R82 ;  /* 0x0000e05204003986 */ /* 0x000fe2000c101536 */
[----:B------:R-:W-:Y:S02]  /*66a0*/  F2FP.F16.F32.PACK_AB R85, RZ, R85 ;  /* 0x00000055ff55723e */ /* 0x000fe400000000ff */
[----:B------:R-:W-:Y:S01]  /*66b0*/  F2FP.F16.F32.PACK_AB R86, RZ, R86 ;  /* 0x00000056ff56723e */ /* 0x000fe200000000ff */
[----:B------:R-:W-:Y:S01]  /*66c0*/  @P2 STG.E.U16 desc[UR54][R4.64+0xe2], R83 ;  /* 0x0000e25304002986 */ /* 0x000fe2000c101536 */
[----:B------:R-:W-:-:S03]  /*66d0*/  F2FP.F16.F32.PACK_AB R87, RZ, R87 ;  /* 0x00000057ff57723e */ /* 0x000fc600000000ff */
[----:B------:R-:W-:Y:S04]  /*66e0*/  @P5 STG.E.U16 desc[UR54][R2.64+0xf0], R84 ;  /* 0x0000f05402005986 */ /* 0x000fe8000c101536 */
[----:B------:R0:W-:Y:S02]  /*66f0*/  @P6 STG.E.U16 desc[UR54][R2.64+0xf2], R85 ;  /* 0x0000f25502006986 */ /* 0x0001e4000c101536 */
[----:B0-----:R-:W-:Y:S02]  /*6700*/  @P1 IMAD.MOV.U32 R2, RZ, RZ, R4 ;  /* 0x000000ffff021224 */ /* 0x001fe400078e0004 */
[----:B------:R-:W-:-:S05]  /*6710*/  @P1 IMAD.MOV.U32 R3, RZ, RZ, R5 ;  /* 0x000000ffff031224 */ /* 0x000fca00078e0005 */
[----:B------:R0:W-:Y:S04]  /*6720*/  @P1 STG.E.U16 desc[UR54][R2.64+0xf0], R86 ;  /* 0x0000f05602001986 */ /* 0x0001e8000c101536 */
[----:B------:R0:W-:Y:S02]  /*6730*/  @P0 STG.E.U16 desc[UR54][R4.64+0xf2], R87 ;  /* 0x0000f25704000986 */ /* 0x0001e4000c101536 */
.L_x_161:
[----:B------:R-:W-:Y:S05]  /*6740*/  BSYNC B0 ;  /* 0x0000000000007941 */ /* 0x000fea0003800000 */
.L_x_35:
[----:B0-----:R-:W-:Y:S01]  /*6750*/  IMAD.U32 R2, RZ, RZ, UR52 ;  /* 0x00000034ff027e24 */ /* 0x001fe2000f8e00ff */
[----:B------:R-:W-:Y:S01]  /*6760*/  ULDC.64 UR4, c[0x0][0x650] ;  /* 0x0001940000047ab9 */ /* 0x000fe20000000a00 */
[----:B------:R-:W-:Y:S01]  /*6770*/  IMAD.U32 R3, RZ, RZ, UR53 ;  /* 0x00000035ff037e24 */ /* 0x000fe2000f8e00ff */
[----:B------:R0:W-:Y:S01]  /*6780*/  SYNCS.ARRIVE.TRANS64.A1T0 RZ, [R98+UR50], RZ ;  /* 0x000000ff62ff79a7 */ /* 0x0001e20008100032 */
[----:B------:R-:W-:Y:S01]  /*6790*/  PRMT R0, RZ, 0x7610, R0 ;  /* 0x00007610ff007816 */ /* 0x000fe20000000000 */
[----:B------:R-:W-:Y:S01]  /*67a0*/  IMAD.MOV.U32 R18, RZ, RZ, -0x1 ;  /* 0xffffffffff127424 */ /* 0x000fe200078e00ff */
[----:B------:R-:W-:Y:S01]  /*67b0*/  LEA R16, P0, R2, R16, 0x1 ;  /* 0x0000001002107211 */ /* 0x000fe200078008ff */
[----:B------:R-:W-:Y:S02]  /*67c0*/  IMAD.MOV.U32 R2, RZ, RZ, -0x1 ;  /* 0xffffffffff027424 */ /* 0x000fe400078e00ff */
[----:B------:R-:W-:Y:S01]  /*67d0*/  IMAD.MOV.U32 R19, RZ, RZ, -0x1 ;  /* 0xffffffffff137424 */ /* 0x000fe200078e00ff */
[----:B------:R-:W-:-:S02]  /*67e0*/  IADD3.X R17, R17, UR41, RZ, P0, !PT ;  /* 0x0000002911117c10 */ /* 0x000fc400087fe4ff */
[----:B------:R-:W-:-:S04]  /*67f0*/  ISETP.GE.U32.AND P0, PT, R16, UR4, PT ;  /* 0x0000000410007c0c */ /* 0x000fc8000bf06070 */
[----:B------:R-:W-:-:S13]  /*6800*/  ISETP.GE.U32.AND.EX P0, PT, R17, UR5, PT, P0 ;  /* 0x0000000511007c0c */ /* 0x000fda000bf06100 */
[----:B0-----:R-:W-:Y:S05]  /*6810*/  @P0 BRA `(.L_x_162) ;  /* 0x0000000400700947 */ /* 0x001fea0003800000 */
[----:B------:R-:W0:Y:S01]  /*6820*/  S2UR UR7, SR_CTAID.X ;  /* 0x00000000000779c3 */ /* 0x000e220000002500 */
[----:B------:R-:W-:Y:S01]  /*6830*/  ULDC.64 UR4, c[0x0][0x628] ;  /* 0x00018a0000047ab9 */ /* 0x000fe20000000a00 */
[----:B------:R-:W-:Y:S01]  /*6840*/  ULDC UR6, c[0x0][0x150] ;  /* 0x0000540000067ab9 */ /* 0x000fe20000000800 */
[----:B------:R-:W-:Y:S01]  /*6850*/  ISETP.NE.U32.AND P0, PT, RZ, UR4, PT ;  /* 0x00000004ff007c0c */ /* 0x000fe2000bf05070 */
[----:B------:R-:W-:Y:S01]  /*6860*/  ULDC UR15, c[0x0][0x630] ;  /* 0x00018c00000f7ab9 */ /* 0x000fe20000000800 */
[C---:B------:R-:W-:Y:S02]  /*6870*/  R2UR UR17, R16.reuse ;  /* 0x00000000101172ca */ /* 0x040fe400000e0000 */
[----:B------:R-:W-:Y:S01]  /*6880*/  ISETP.NE.AND.EX P0, PT, RZ, UR5, PT, P0 ;  /* 0x00000005ff007c0c */ /* 0x000fe2000bf05300 */
[----:B------:R-:W1:Y:S01]  /*6890*/  S2UR UR16, SR_CTAID.Y ;  /* 0x00000000001079c3 */ /* 0x000e620000002600 */
[----:B------:R-:W-:Y:S02]  /*68a0*/  R2UR UR12, R16 ;  /* 0x00000000100c72ca */ /* 0x000fe400000e0000 */
[----:B------:R-:W-:-:S02]  /*68b0*/  R2UR UR13, R17 ;  /* 0x00000000110d72ca */ /* 0x000fc400000e0000 */
[----:B0-----:R-:W-:-:S05]  /*68c0*/  I2FP.F32.U32 R0, UR7 ;  /* 0x0000000700007c45 */ /* 0x001fca0008201000 */
[----:B------:R-:W-:Y:S01]  /*68d0*/  FMUL R0, R0, UR6 ;  /* 0x0000000600007c20 */ /* 0x000fe20008400000 */
[----:B------:R-:W-:Y:S01]  /*68e0*/  ULDC UR6, c[0x0][0x154] ;  /* 0x0000550000067ab9 */ /* 0x000fe20000000800 */
[----:B-1----:R-:W-:-:S04]  /*68f0*/  I2FP.F32.U32 R2, UR16 ;  /* 0x0000001000027c45 */ /* 0x002fc80008201000 */
[----:B------:R-:W0:Y:S01]  /*6900*/  F2I.U32.TRUNC.NTZ R0, R0 ;  /* 0x0000000000007305 */ /* 0x000e22000020f000 */
[----:B------:R-:W-:Y:S01]  /*6910*/  FMUL R2, R2, UR6 ;  /* 0x0000000602027c20 */ /* 0x000fe20008400000 */
[----:B------:R-:W-:Y:S06]  /*6920*/  @!P0 BRA `(.L_x_163) ;  /* 0x0000000000308947 */ /* 0x000fec0003800000 */
        /* <DEDUP_REMOVED lines=12> */
.L_x_163:
[----:B------:R-:W-:Y:S01]  /*69f0*/  USHF.R.U64 UR6, UR12, UR15, UR13 ;  /* 0x0000000f0c067299 */ /* 0x000fe2000800120d */
[----:B------:R-:W-:Y:S01]  /*6a00*/  R2UR UR5, R17 ;  /* 0x00000000110572ca */ /* 0x000fe200000e0000 */
[----:B------:R-:W-:Y:S01]  /*6a10*/  USHF.R.U32.HI UR4, URZ, UR15, UR13 ;  /* 0x0000000f3f047299 */ /* 0x000fe2000801160d */
[----:B------:R-:W1:Y:S01]  /*6a20*/  F2I.U32.TRUNC.NTZ R2, R2 ;  /* 0x0000000200027305 */ /* 0x000e62000020f000 */
[----:B------:R-:W-:Y:S01]  /*6a30*/  UIADD3 UR9, UP0, URZ, -UR6, URZ ;  /* 0x800000063f097290 */ /* 0x000fe2000ff1e03f */
[----:B------:R-:W-:Y:S01]  /*6a40*/  ULDC.64 UR10, c[0x0][0x620] ;  /* 0x00018800000a7ab9 */ /* 0x000fe20000000a00 */
[----:B------:R-:W-:Y:S02]  /*6a50*/  ULDC UR14, c[0x0][0x608] ;  /* 0x00018200000e7ab9 */ /* 0x000fe40000000800 */
[----:B------:R-:W-:Y:S01]  /*6a60*/  UIADD3.X UR4, URZ, ~UR4, URZ, UP0, !UPT ;  /* 0x800000043f047290 */ /* 0x000fe200087fe43f */
[----:B------:R-:W-:Y:S01]  /*6a70*/  ULDC UR15, c[0x0][0x658] ;  /* 0x00019600000f7ab9 */ /* 0x000fe20000000800 */
[----:B------:R-:W-:-:S02]  /*6a80*/  ULDC UR12, c[0x0][0x144] ;  /* 0x00005100000c7ab9 */ /* 0x000fc40000000800 */
[----:B------:R-:W-:Y:S01]  /*6a90*/  UIMAD UR8, UR4, UR10, URZ ;  /* 0x0000000a040872a4 */ /* 0x000fe2000f8e023f */
[----:B------:R-:W-:Y:S02]  /*6aa0*/  ULDC UR22, c[0x0][0x148] ;  /* 0x0000520000167ab9 */ /* 0x000fe40000000800 */
[----:B------:R-:W-:Y:S01]  /*6ab0*/  UMOV UR4, UR17 ;  /* 0x0000001100047c82 */ /* 0x000fe20008000000 */
[----:B------:R-:W-:Y:S02]  /*6ac0*/  UIMAD UR8, UR9, UR11, UR8 ;  /* 0x0000000b090872a4 */ /* 0x000fe4000f8e0208 */
[----:B------:R-:W-:Y:S01]  /*6ad0*/  UIMAD.WIDE.U32 UR4, UR9, UR10, UR4 ;  /* 0x0000000a090472a5 */ /* 0x000fe2000f8e0004 */
[----:B0-----:R-:W-:Y:S01]  /*6ae0*/  R2UR UR9, R0 ;  /* 0x00000000000972ca */ /* 0x001fe200000e0000 */
[----:B------:R-:W-:Y:S01]  /*6af0*/  ULDC UR20, c[0x0][0x648] ;  /* 0x0001920000147ab9 */ /* 0x000fe20000000800 */
[----:B-1----:R-:W-:Y:S01]  /*6b00*/  R2UR UR13, R2 ;  /* 0x00000000020d72ca */ /* 0x002fe200000e0000 */
[----:B------:R-:W-:Y:S01]  /*6b10*/  UIADD3 UR8, UR5, UR8, URZ ;  /* 0x0000000805087290 */ /* 0x000fe2000fffe03f */
[----:B------:R-:W-:-:S02]  /*6b20*/  ULDC UR21, c[0x0][0x638] ;  /* 0x00018e0000157ab9 */ /* 0x000fc40000000800 */
[----:B------:R-:W-:Y:S02]  /*6b30*/  ULDC UR5, c[0x0][0x618] ;  /* 0x0001860000057ab9 */ /* 0x000fe40000000800 */
[----:B------:R-:W-:Y:S02]  /*6b40*/  USHF.R.U64 UR10, UR4, UR5, UR8 ;  /* 0x00000005040a7299 */ /* 0x000fe40008001208 */
[----:B------:R-:W-:-:S03]  /*6b50*/  USHF.R.U32.HI UR8, URZ, UR5, UR8 ;  /* 0x000000053f087299 */ /* 0x000fc60008011608 */
[----:B------:R-:W-:Y:S01]  /*6b60*/  ULDC.64 UR4, c[0x0][0x640] ;  /* 0x0001900000047ab9 */ /* 0x000fe20000000a00 */
[----:B------:R-:W-:Y:S01]  /*6b70*/  USHF.R.U64 UR11, UR10, UR14, UR8 ;  /* 0x0000000e0a0b7299 */ /* 0x000fe20008001208 */
[----:B------:R-:W-:Y:S01]  /*6b80*/  ISETP.NE.U32.AND P0, PT, RZ, UR4, PT ;  /* 0x00000004ff007c0c */ /* 0x000fe2000bf05070 */
[----:B------:R-:W-:Y:S02]  /*6b90*/  USHF.R.U32.HI UR8, URZ, UR14, UR8 ;  /* 0x0000000e3f087299 */ /* 0x000fe40008011608 */
[----:B------:R-:W-:Y:S01]  /*6ba0*/  UIADD3 UR9, -UR9, URZ, URZ ;  /* 0x0000003f09097290 */ /* 0x000fe2000fffe13f */
[----:B------:R-:W-:Y:S01]  /*6bb0*/  ISETP.NE.AND.EX P0, PT, RZ, UR5, PT, P0 ;  /* 0x00000005ff007c0c */ /* 0x000fe2000bf05300 */
[----:B------:R-:W-:Y:S02]  /*6bc0*/  USHF.R.U64 UR17, UR11, UR15, UR8 ;  /* 0x0000000f0b117299 */ /* 0x000fe40008001208 */
[----:B------:R-:W-:Y:S02]  /*6bd0*/  UIADD3 UR18, -UR13, URZ, URZ ;  /* 0x0000003f0d127290 */ /* 0x000fe4000fffe13f */
[----:B------:R-:W-:-:S02]  /*6be0*/  USHF.R.U32.HI UR15, URZ, UR15, UR8 ;  /* 0x0000000f3f0f7299 */ /* 0x000fc40008011608 */
[----:B------:R-:W-:Y:S01]  /*6bf0*/  UIMAD UR19, UR12, UR9, UR7 ;  /* 0x000000090c1372a4 */ /* 0x000fe2000f8e0207 */
[----:B------:R-:W-:-:S05]  /*6c00*/  UMOV UR14, UR17 ;  /* 0x00000011000e7c82 */ /* 0x000fca0008000000 */
[----:B------:R-:W-:Y:S06]  /*6c10*/  @!P0 BRA `(.L_x_164) ;  /* 0x0000000000288947 */ /* 0x000fec0003800000 */
        /* <DEDUP_REMOVED lines=10> */
.L_x_164:
[----:B------:R-:W-:Y:S01]  /*6cc0*/  UISETP.NE.AND UP0, UPT, UR38, URZ, UPT ;  /* 0x0000003f2600728c */ /* 0x000fe2000bf05270 */
[----:B------:R-:W-:Y:S01]  /*6cd0*/  IMAD.MOV.U32 R0, RZ, RZ, 0x1 ;  /* 0x00000001ff007424 */ /* 0x000fe200078e00ff */
[----:B------:R-:W-:Y:S01]  /*6ce0*/  USHF.R.U64 UR5, UR14, UR20, UR15 ;  /* 0x000000140e057299 */ /* 0x000fe2000800120f */
[----:B------:R-:W-:Y:S01]  /*6cf0*/  IMAD.U32 R19, RZ, RZ, UR6 ;  /* 0x00000006ff137e24 */ /* 0x000fe2000f8e00ff */
[----:B------:R-:W-:Y:S02]  /*6d00*/  ULOP3.LUT UR4, UR11, UR47, URZ, 0xc0, !UPT ;  /* 0x0000002f0b047292 */ /* 0x000fe4000f8ec03f */
[----:B------:R-:W-:Y:S02]  /*6d10*/  UIADD3 UR7, -UR5, URZ, URZ ;  /* 0x0000003f05077290 */ /* 0x000fe4000fffe13f */
[----:B------:R-:W-:Y:S02]  /*6d20*/  UIMAD UR4, UR44, UR5, UR4 ;  /* 0x000000052c0472a4 */ /* 0x000fe4000f8e0204 */
[----:B------:R-:W-:-:S02]  /*6d30*/  ULOP3.LUT UR10, UR10, UR43, URZ, 0xc0, !UPT ;  /* 0x0000002b0a0a7292 */ /* 0x000fc4000f8ec03f */
[----:B------:R-:W-:Y:S02]  /*6d40*/  @UP0 UIMAD UR19, UR22, UR18, UR16 ;  /* 0x00000012161302a4 */ /* 0x000fe4000f8e0210 */
[----:B------:R-:W-:Y:S01]  /*6d50*/  UIMAD UR5, UR7, UR21, UR17 ;  /* 0x00000015070572a4 */ /* 0x000fe2000f8e0211 */
[----:B------:R-:W-:Y:S02]  /*6d60*/  ULDC UR8, c[0x0][0x600] ;  /* 0x0001800000087ab9 */ /* 0x000fe40000000800 */
[----:B------:R-:W-:Y:S01]  /*6d70*/  ULDC UR7, c[0x0][0x610] ;  /* 0x0001840000077ab9 */ /* 0x000fe20000000800 */
[----:B------:R-:W-:Y:S02]  /*6d80*/  UIMAD UR5, UR5, UR8, UR10 ;  /* 0x00000008050572a4 */ /* 0x000fe4000f8e020a */
[----:B------:R-:W-:-:S04]  /*6d90*/  UIMAD UR4, UR4, UR7, UR19 ;  /* 0x00000007040472a4 */ /* 0x000fc8000f8e0213 */
[----:B------:R-:W-:Y:S02]  /*6da0*/  USEL UR7, UR5, UR4, !UP0 ;  /* 0x0000000405077287 */ /* 0x000fe4000c000000 */
[----:B------:R-:W-:-:S04]  /*6db0*/  USEL UR4, UR4, UR5, !UP0 ;  /* 0x0000000504047287 */ /* 0x000fc8000c000000 */
[----:B------:R-:W-:Y:S02]  /*6dc0*/  IMAD.U32 R2, RZ, RZ, UR7 ;  /* 0x00000007ff027e24 */ /* 0x000fe4000f8e00ff */
[----:B------:R-:W-:-:S07]  /*6dd0*/  IMAD.U32 R18, RZ, RZ, UR4 ;  /* 0x00000004ff127e24 */ /* 0x000fce000f8e00ff */
.L_x_162:
[----:B------:R-:W-:Y:S01]  /*6de0*/  UIADD3 UR45, UR36, UR45, URZ ;  /* 0x0000002d242d7290 */ /* 0x000fe2000fffe03f */
[----:B------:R-:W-:Y:S02]  /*6df0*/  LOP3.LUT P0, RZ, R0, 0xff, RZ, 0xc0, !PT ;  /* 0x000000ff00ff7812 */ /* 0x000fe4000780c0ff */
[----:B------:R-:W-:Y:S01]  /*6e00*/  LOP3.LUT R100, R100, 0x1, RZ, 0x3c, !PT ;  /* 0x0000000164647812 */ /* 0x000fe200078e3cff */
[----:B------:R-:W-:Y:S02]  /*6e10*/  USHF.R.U32.HI UR4, URZ, 0x2, UR45 ;  /* 0x000000023f047899 */ /* 0x000fe4000801162d */
[----:B------:R-:W-:Y:S02]  /*6e20*/  UISETP.GT.U32.AND UP0, UPT, UR45, 0x3, UPT ;  /* 0x000000032d00788c */ /* 0x000fe4000bf04070 */
[----:B------:R-:W-:Y:S02]  /*6e30*/  ULOP3.LUT UR4, UR4, 0x1, URZ, 0xc0, !UPT ;  /* 0x0000000104047892 */ /* 0x000fe4000f8ec03f */
[----:B------:R-:W-:-:S02]  /*6e40*/  UISETP.LT.U32.AND UP0, UPT, UR36, 0x4, UP0 ;  /* 0x000000042400788c */ /* 0x000fc40008701070 */
[----:B------:R-:W-:Y:S02]  /*6e50*/  UISETP.NE.U32.AND UP1, UPT, UR4, 0x1, UPT ;  /* 0x000000010400788c */ /* 0x000fe4000bf25070 */
[----:B------:R-:W-:Y:S02]  /*6e60*/  USEL UR5, URZ, 0x1, !UP0 ;  /* 0x000000013f057887 */ /* 0x000fe4000c000000 */
[----:B------:R-:W-:Y:S02]  /*6e70*/  UISETP.GT.U32.AND UP1, UPT, UR36, 0x3, !UP1 ;  /* 0x000000032400788c */ /* 0x000fe4000cf24070 */
[----:B------:R-:W-:Y:S02]  /*6e80*/  ULOP3.LUT UR45, UR45, 0x3, URZ, 0xc0, !UPT ;  /* 0x000000032d2d7892 */ /* 0x000fe4000f8ec03f */
[----:B------:R-:W-:-:S04]  /*6e90*/  USEL UR4, URZ, 0x1, !UP1 ;  /* 0x000000013f047887 */ /* 0x000fc8000c800000 */
[----:B------:R-:W-:Y:S01]  /*6ea0*/  ULOP3.LUT UR48, UR4, UR48, UR5, 0x96, !UPT ;  /* 0x0000003004307292 */ /* 0x000fe2000f8e9605 */
[----:B------:R-:W-:Y:S11]  /*6eb0*/  @P0 BRA `(.L_x_165) ;  /* 0xffffffa800680947 */ /* 0x000ff6000383ffff */
[----:B------:R-:W-:Y:S05]  /*6ec0*/  EXIT ;  /* 0x000000000000794d */ /* 0x000fea0003800000 */
.L_x_16:
[----:B------:R-:W-:-:S08]  /*6ed0*/  ISETP.NE.AND P0, PT, RZ, UR6, PT ;  /* 0x00000006ff007c0c */ /* 0x000fd0000bf05270 */
[----:B------:R-:W0:-:S00]  /*6ee0*/  USETMAXREG.DEALLOC.CTAPOOL 0x28 ;  /* 0x00000028000079c8 */ /* 0x000e0000080e0500 */
[----:B------:R-:W-:Y:S05]  /*6ef0*/  @P0 EXIT ;  /* 0x000000000000094d */ /* 0x000fea0003800000 */
[----:B0-----:R-:W-:Y:S01]  /*6f00*/  LOP3.LUT P0, RZ, R0, 0xff, RZ, 0xc0, !PT ;  /* 0x000000ff00ff7812 */ /* 0x001fe2000780c0ff */
[----:B------:R-:W-:Y:S02]  /*6f10*/  IMAD.MOV.U32 R0, RZ, RZ, 0x1 ;  /* 0x00000001ff007424 */ /* 0x000fe400078e00ff */
[----:B------:R-:W-:-:S10]  /*6f20*/  IMAD.MOV.U32 R8, RZ, RZ, RZ ;  /* 0x000000ffff087224 */ /* 0x000fd400078e00ff */
[----:B------:R-:W-:Y:S05]  /*6f30*/  @!P0 BRA `(.L_x_166) ;  /* 0x0000000c00608947 */ /* 0x000fea0003800000 */
[----:B------:R-:W0:Y:S01]  /*6f40*/  S2R R11, SR_CgaCtaId ;  /* 0x00000000000b7919 */ /* 0x000e220000008800 */
[----:B------:R-:W-:Y:S01]  /*6f50*/  LOP3.LUT P0, RZ, R3, 0x1f, RZ, 0xc0, !PT ;  /* 0x0000001f03ff7812 */ /* 0x000fe2000780c0ff */
[----:B------:R-:W-:Y:S01]  /*6f60*/  ULDC UR5, c[0x0][0x658] ;  /* 0x0001960000057ab9 */ /* 0x000fe20000000800 */
[----:B------:R-:W-:Y:S01]  /*6f70*/  UMOV UR6, 0xffffffff ;  /* 0xffffffff00067882 */ /* 0x000fe20000000000 */
[----:B------:R-:W-:Y:S01]  /*6f80*/  BSSY B0, `(.L_x_166) ;  /* 0x00000d3000007945 */ /* 0x000fe20003800000 */
[----:B------:R-:W-:Y:S01]  /*6f90*/  USHF.L.U32 UR6, UR6, UR5, URZ ;  /* 0x0000000506067299 */ /* 0x000fe2000800063f */
[C---:B------:R-:W-:Y:S01]  /*6fa0*/  ISETP.NE.AND P3, PT, R4.reuse, RZ, PT ;  /* 0x000000ff0400720c */ /* 0x040fe20003f65270 */
[----:B------:R-:W-:Y:S01]  /*6fb0*/  IMAD.MOV.U32 R10, RZ, RZ, 0x1 ;  /* 0x00000001ff0a7424 */ /* 0x000fe200078e00ff */
[----:B------:R-:W-:Y:S01]  /*6fc0*/  ISETP.NE.OR P0, PT, R4, RZ, !P0 ;  /* 0x000000ff0400720c */ /* 0x000fe20004705670 */
[----:B------:R-:W-:Y:S01]  /*6fd0*/  IMAD.MOV.U32 R0, RZ, RZ, 0x1 ;  /* 0x00000001ff007424 */ /* 0x000fe200078e00ff */
[----:B------:R-:W-:Y:S01]  /*6fe0*/  ULDC UR4, c[0x0][0x600] ;  /* 0x0001800000047ab9 */ /* 0x000fe20000000800 */
[----:B------:R-:W-:Y:S01]  /*6ff0*/  IMAD.MOV.U32 R8, RZ, RZ, RZ ;  /* 0x000000ffff087224 */ /* 0x000fe200078e00ff */
[----:B------:R-:W-:Y:S01]  /*7000*/  UMOV UR7, 0x1 ;  /* 0x0000000100077882 */ /* 0x000fe20000000000 */
[----:B------:R-:W-:-:S02]  /*7010*/  UIADD3 UR21, UR37, 0x1, URZ ;  /* 0x0000000125157890 */ /* 0x000fc4000fffe03f */
[----:B------:R-:W-:Y:S02]  /*7020*/  ULOP3.LUT UR13, UR40, 0x2, URZ, 0xfc, !UPT ;  /* 0x00000002280d7892 */ /* 0x000fe4000f8efc3f */
[----:B------:R-:W-:Y:S02]  /*7030*/  UIADD3 UR4, UR4, -0x1, URZ ;  /* 0xffffffff04047890 */ /* 0x000fe4000fffe03f */
[----:B------:R-:W-:Y:S02]  /*7040*/  USHF.L.U32 UR5, UR7, UR5, URZ ;  /* 0x0000000507057299 */ /* 0x000fe4000800063f */
[----:B------:R-:W-:Y:S01]  /*7050*/  ULOP3.LUT UR6, URZ, UR6, URZ, 0x33, !UPT ;  /* 0x000000063f067292 */ /* 0x000fe2000f8e333f */
[----:B------:R-:W-:Y:S01]  /*7060*/  ULDC.64 UR30, c[0x0][0x198] ;  /* 0x00006600001e7ab9 */ /* 0x000fe20000000a00 */
[C---:B0-----:R-:W-:Y:S02]  /*7070*/  IMAD.SHL.U32 R9, R11.reuse, 0x40, RZ ;  /* 0x000000400b097824 */ /* 0x041fe400078e00ff */
[----:B------:R-:W-:-:S03]  /*7080*/  IMAD.SHL.U32 R11, R11, 0x1000, RZ ;  /* 0x000010000b0b7824 */ /* 0x000fc600078e00ff */
[----:B------:R-:W-:-:S07]  /*7090*/  LOP3.LUT R9, R9, 0x40, RZ, 0xc0, !PT ;  /* 0x0000004009097812 */ /* 0x000fce00078ec0ff */
.L_x_178:
[----:B------:R-:W-:-:S03]  /*70a0*/  UMOV UR7, 0xffffffff ;  /* 0xffffffff00077882 */ /* 0x000fc60000000000 */
[----:B------:R-:W-:Y:S05]  /*70b0*/  BRA.DIV UR7, `(.L_x_167) ;  /* 0x0000001207187947 */ /* 0x000fea000b800000 */
[----:B------:R-:W-:-:S13]  /*70c0*/  ELECT P6, URZ, PT ;  /* 0x00000000003f782f */ /* 0x000fda00038c0000 */
.L_x_191:
[----:B------:R-:W0:Y:S01]  /*70d0*/  LDC R3, c[0x0][0x28c] ;  /* 0x0000a300ff037b82 */ /* 0x000e220000000800 */
[----:B------:R-:W-:Y:S01]  /*70e0*/  BSSY B1, `(.L_x_168) ;  /* 0x0000047000017945 */ /* 0x000fe20003800000 */
[----:B0-----:R-:W-:-:S13]  /*70f0*/  ISETP.LT.OR P6, PT, R3, 0x1, !P6 ;  /* 0x000000010300780c */ /* 0x001fda00077c1670 */
[----:B------:R-:W-:Y:S05]  /*7100*/  @P6 BRA `(.L_x_169) ;  /* 0x0000000400106947 */ /* 0x000fea0003800000 */
[----:B------:R-:W-:Y:S02]  /*7110*/  IMAD R6, R2, 0x80, R9 ;  /* 0x0000008002067824 */ /* 0x000fe400078e0209 */
[----:B------:R-:W-:Y:S02]  /*7120*/  IMAD.SHL.U32 R18, R18, 0x40, RZ ;  /* 0x0000004012127824 */ /* 0x000fe400078e00ff */
[----:B------:R-:W-:Y:S02]  /*7130*/  IMAD.MOV.U32 R12, RZ, RZ, RZ ;  /* 0x000000ffff0c7224 */ /* 0x000fe400078e00ff */
[----:B------:R-:W-:Y:S02]  /*7140*/  IMAD.U32 R14, RZ, RZ, UR21 ;  /* 0x00000015ff0e7e24 */ /* 0x000fe4000f8e00ff */
[----:B------:R-:W-:Y:S02]  /*7150*/  IMAD.MOV.U32 R2, RZ, RZ, R0 ;  /* 0x000000ffff027224 */ /* 0x000fe400078e0000 */
[----:B------:R-:W-:-:S07]  /*7160*/  IMAD.MOV.U32 R3, RZ, RZ, R8 ;  /* 0x000000ffff037224 */ /* 0x000fce00078e0008 */
.L_x_173:
[----:B------:R-:W0:Y:S01]  /*7170*/  S2R R5, SR_CgaCtaId ;  /* 0x0000000000057919 */ /* 0x000e220000008800 */
[----:B------:R-:W-:-:S04]  /*7180*/  MOV R4, 0x400 ;  /* 0x0000040000047802 */ /* 0x000fc80000000f00 */
[----:B0-----:R-:W-:Y:S02]  /*7190*/  LEA R13, R5, R4, 0x18 ;  /* 0x00000004050d7211 */ /* 0x001fe400078ec0ff */
[----:B------:R-:W-:Y:S01]  /*71a0*/  SHF.L.U32 R4, R2, 0x1f, RZ ;  /* 0x0000001f02047819 */ /* 0x000fe200000006ff */
[----:B------:R-:W0:Y:S02]  /*71b0*/  @!P3 LDC R5, c[0x0][0x500] ;  /* 0x00014000ff05bb82 */ /* 0x000e240000000800 */
[----:B------:R-:W-:-:S04]  /*71c0*/  IMAD R7, R3, 0x8, R13 ;  /* 0x0000000803077824 */ /* 0x000fc800078e020d */
[----:B------:R-:W1:Y:S02]  /*71d0*/  SYNCS.PHASECHK.TRANS64.TRYWAIT P1, [R7+URZ+0x20], R4 ;  /* 0x00002004070075a7 */ /* 0x000e64000802017f */
[----:B-1----:R-:W-:Y:S05]  /*71e0*/  @!P1 BRA `(.L_x_170) ;  /* 0x0000000c00ec9947 */ /* 0x002fea0003800000 */
.L_x_192:
[----:B------:R-:W-:Y:S01]  /*71f0*/  UPRMT UR7, UR13, 0x9910, URZ ;  /* 0x000099100d077896 */ /* 0x000fe2000800003f */
[----:B0-----:R0:W-:Y:S03]  /*7200*/  @!P3 SYNCS.ARRIVE.TRANS64 RZ, [R7+URZ], R5 ;  /* 0x0000000507ffb9a7 */ /* 0x0011e6000800003f */
[----:B------:R-:W-:-:S06]  /*7210*/  UISETP.NE.AND UP0, UPT, UR7, 0x2, UPT ;  /* 0x000000020700788c */ /* 0x000fcc000bf05270 */
[----:B------:R-:W-:-:S13]  /*7220*/  PLOP3.LUT P1, PT, PT, PT, UP0, 0x80, 0x0 ;  /* 0x000000000000781c */ /* 0x000fda0003f2f008 */
[----:B0-----:R-:W-:Y:S05]  /*7230*/  @P1 BRA `(.L_x_171) ;  /* 0x0000000000041947 */ /* 0x001fea0003800000 */
[----:B------:R-:W-:Y:S01]  /*7240*/  BPT.TRAP 0x1 ;  /* 0x000000040000795c */ /* 0x000fe20000300000 */
.L_x_171:
[----:B------:R-:W-:Y:S05]  /*7250*/  @P0 BRA `(.L_x_172) ;  /* 0x0000000000040947 */ /* 0x000fea0003800000 */
[----:B------:R-:W-:Y:S01]  /*7260*/  BPT.TRAP 0x1 ;  /* 0x000000040000795c */ /* 0x000fe20000300000 */
.L_x_172:
[----:B-1----:R-:W-:Y:S01]  /*7270*/  IMAD.SHL.U32 R4, R3, 0x4000, RZ ;  /* 0x0000400003047824 */ /* 0x002fe200078e00ff */
[----:B------:R-:W-:Y:S01]  /*7280*/  R2UR UR34, R12 ;  /* 0x000000000c2272ca */ /* 0x000fe200000e0000 */
[----:B------:R-:W-:Y:S01]  /*7290*/  VIADD R14, R14, 0xffffffff ;  /* 0xffffffff0e0e7836 */ /* 0x000fe20000000000 */
[----:B------:R-:W-:Y:S01]  /*72a0*/  R2UR UR33, R7 ;  /* 0x00000000072172ca */ /* 0x000fe200000e0000 */
[----:B------:R-:W-:Y:S01]  /*72b0*/  IMAD.IADD R5, R13, 0x1, R4 ;  /* 0x000000010d057824 */ /* 0x000fe200078e0204 */
[----:B------:R-:W-:Y:S01]  /*72c0*/  LOP3.LUT R4, R4, 0x1000, R11, 0xf8, !PT ;  /* 0x0000100004047812 */ /* 0x000fe200078ef80b */
[----:B------:R-:W-:Y:S01]  /*72d0*/  UIADD3 UR14, UP0, UR30, 0xf0, URZ ;  /* 0x000000f01e0e7890 */ /* 0x000fe2000ff1e03f */
[----:B------:R-:W-:Y:S01]  /*72e0*/  R2UR UR36, R19 ;  /* 0x00000000132472ca */ /* 0x000fe200000e0000 */
[----:B------:R-:W-:Y:S01]  /*72f0*/  UIADD3 UR42, UP1, UR30, 0x1f0, URZ ;  /* 0x000001f01e2a7890 */ /* 0x000fe2000ff3e03f */
[----:B------:R-:W-:Y:S01]  /*7300*/  R2UR UR24, R5 ;  /* 0x00000000051872ca */ /* 0x000fe200000e0000 */
[----:B------:R-:W-:Y:S01]  /*7310*/  IMAD R4, R4, 0x2, R13 ;  /* 0x0000000204047824 */ /* 0x000fe200078e020d */
[----:B------:R-:W-:Y:S01]  /*7320*/  R2UR UR35, R18 ;  /* 0x00000000122372ca */ /* 0x000fe200000e0000 */
[----:B------:R-:W-:Y:S01]  /*7330*/  UIADD3.X UR15, URZ, UR31, URZ, UP0, !UPT ;  /* 0x0000001f3f0f7290 */ /* 0x000fe200087fe43f */
[----:B------:R-:W-:Y:S01]  /*7340*/  R2UR UR19, R6 ;  /* 0x00000000061372ca */ /* 0x000fe200000e0000 */
[----:B------:R-:W-:Y:S01]  /*7350*/  UIADD3 UR26, UR34, 0x40, URZ ;  /* 0x00000040221a7890 */ /* 0x000fe2000fffe03f */
[----:B------:R-:W-:Y:S01]  /*7360*/  R2UR UR8, R4 ;  /* 0x00000000040872ca */ /* 0x000fe200000e0000 */
[----:B------:R-:W-:Y:S01]  /*7370*/  UIADD3.X UR43, URZ, UR31, URZ, UP1, !UPT ;  /* 0x0000001f3f2b7290 */ /* 0x000fe20008ffe43f */
[----:B------:R-:W-:Y:S01]  /*7380*/  ISETP.GT.AND P2, PT, R14, 0x1, PT ;  /* 0x000000010e00780c */ /* 0x000fe20003f44270 */
[----:B------:R-:W-:Y:S01]  /*7390*/  VIADD R3, R3, 0x1 ;  /* 0x0000000103037836 */ /* 0x000fe20000000000 */
[----:B------:R-:W-:Y:S01]  /*73a0*/  UMOV UR22, 0x0 ;  /* 0x0000000000167882 */ /* 0x000fe20000000000 */
[----:B------:R-:W-:Y:S01]  /*73b0*/  UMOV UR23, 0x10000000 ;  /* 0x1000000000177882 */ /* 0x000fe20000000000 */
[----:B------:R-:W-:Y:S01]  /*73c0*/  UMOV UR25, UR33 ;  /* 0x0000002100197c82 */ /* 0x000fe20008000000 */
[----:B------:R-:W-:Y:S01]  /*73d0*/  UIADD3 UR32, UR24, 0x180, URZ ;  /* 0x0000018018207890 */ /* 0x000fe2000fffe03f */
[----:B------:R-:W-:Y:S01]  /*73e0*/  ISETP.NE.AND P1, PT, R3, 0x4, PT ;  /* 0x000000040300780c */ /* 0x000fe20003f25270 */
[----:B------:R-:W-:Y:S01]  /*73f0*/  UIADD3 UR24, UR24, 0x2180, URZ ;  /* 0x0000218018187890 */ /* 0x000fe2000fffe03f */
[----:B------:R-:W-:Y:S01]  /*7400*/  VIADD R12, R12, 0x80 ;  /* 0x000000800c0c7836 */ /* 0x000fe20000000000 */
[----:B------:R-:W-:Y:S01]  /*7410*/  UMOV UR28, UR36 ;  /* 0x00000024001c7c82 */ /* 0x000fe20008000000 */
[----:B------:R-:W-:Y:S01]  /*7420*/  UMOV UR27, UR35 ;  /* 0x00000023001b7c82 */ /* 0x000fe20008000000 */
[----:B------:R-:W-:Y:S01]  /*7430*/  UIADD3 UR16, UR8, 0x10180, URZ ;  /* 0x0001018008107890 */ /* 0x000fe2000fffe03f */
[----:B------:R-:W-:Y:S01]  /*7440*/  SEL R5, RZ, 0x1, P1 ;  /* 0x00000001ff057807 */ /* 0x000fe20000800000 */
[----:B------:R-:W-:Y:S01]  /*7450*/  UIADD3 UR8, UR8, 0x14180, URZ ;  /* 0x0001418008087890 */ /* 0x000fe2000fffe03f */
[----:B------:R0:W-:Y:S01]  /*7460*/  UTMALDG.3D [UR32], [UR14], desc[UR22] ;  /* 0x000016200e0075b4 */ /* 0x0001e20008011000 */
[----:B------:R-:W-:Y:S01]  /*7470*/  UMOV UR7, 0x30000 ;  /* 0x0003000000077882 */ /* 0x000fe20000000000 */
[----:B------:R-:W-:Y:S01]  /*7480*/  UMOV UR17, UR33 ;  /* 0x0000002100117c82 */ /* 0x000fe20008000000 */
[----:B------:R-:W-:Y:S01]  /*7490*/  UMOV UR18, UR34 ;  /* 0x0000002200127c82 */ /* 0x000fe20008000000 */
[----:B------:R-:W-:Y:S01]  /*74a0*/  UMOV UR20, UR36 ;  /* 0x0000002400147c82 */ /* 0x000fe20008000000 */
[----:B------:R-:W-:Y:S01]  /*74b0*/  UMOV UR9, UR33 ;  /* 0x0000002100097c82 */ /* 0x000fe20008000000 */
[----:B------:R-:W-:Y:S01]  /*74c0*/  UMOV UR11, UR19 ;  /* 0x00000013000b7c82 */ /* 0x000fe20008000000 */
[----:B------:R-:W-:Y:S01]  /*74d0*/  UMOV UR12, UR36 ;  /* 0x00000024000c7c82 */ /* 0x000fe20008000000 */
[----:B------:R0:W-:Y:S01]  /*74e0*/  UTMALDG.3D [UR24], [UR14], desc[UR22] ;  /* 0x000016180e0075b4 */ /* 0x0001e20008011000 */
[----:B------:R-:W-:Y:S01]  /*74f0*/  UMOV UR10, UR26 ;  /* 0x0000001a000a7c82 */ /* 0x000fe20008000000 */
[----:B------:R-:W-:-:S02]  /*7500*/  LOP3.LUT R2, R2, R5, RZ, 0x3c, !PT ;  /* 0x0000000502027212 */ /* 0x000fc400078e3cff */
[----:B------:R-:W-:Y:S01]  /*7510*/  SEL R3, R3, RZ, P1 ;  /* 0x000000ff03037207 */ /* 0x000fe20000800000 */
[----:B------:R0:W-:Y:S01]  /*7520*/  UTMALDG.3D.MULTICAST [UR16], [UR42], UR7, desc[UR22] ;  /* 0x000016102a0073b4 */ /* 0x0001e20008011807 */
[----:B------:R0:W-:Y:S02]  /*7530*/  UTMALDG.3D.MULTICAST [UR8], [UR42], UR7, desc[UR22] ;  /* 0x000016082a0073b4 */ /* 0x0001e40008011807 */
[----:B0-----:R-:W-:Y:S05]  /*7540*/  @P2 BRA `(.L_x_173) ;  /* 0xfffffffc00082947 */ /* 0x001fea000383ffff */
.L_x_169:
[----:B------:R-:W-:Y:S05]  /*7550*/  BSYNC B1 ;  /* 0x0000000000017941 */ /* 0x000fea0003800000 */
.L_x_168:
[----:B------:R-:W-:Y:S01]  /*7560*/  LOP3.LUT P4, RZ, R10, 0xff, RZ, 0xc0, !PT ;  /* 0x000000ff0aff7812 */ /* 0x000fe2000788c0ff */
[----:B------:R-:W-:Y:S01]  /*7570*/  VIADD R8, R8, UR37 ;  /* 0x0000002508087c36 */ /* 0x000fe20008000000 */
[----:B------:R-:W-:Y:S01]  /*7580*/  ULDC.64 UR8, c[0x0][0x650] ;  /* 0x0001940000087ab9 */ /* 0x000fe20000000a00 */
[----:B------:R-:W-:Y:S01]  /*7590*/  BSSY B1, `(.L_x_174) ;  /* 0x000006f000017945 */ /* 0x000fe20003800000 */
[----:B------:R-:W-:Y:S01]  /*75a0*/  IMAD.MOV.U32 R18, RZ, RZ, -0x1 ;  /* 0xffffffffff127424 */ /* 0x000fe200078e00ff */
[----:B------:R-:W-:Y:S01]  /*75b0*/  PRMT R10, RZ, 0x7610, R10 ;  /* 0x00007610ff0a7816 */ /* 0x000fe2000000000a */
[----:B------:R-:W-:Y:S01]  /*75c0*/  IMAD.MOV.U32 R19, RZ, RZ, -0x1 ;  /* 0xffffffffff137424 */ /* 0x000fe200078e00ff */
[C---:B------:R-:W-:Y:S02]  /*75d0*/  ISETP.GT.U32.AND P1, PT, R8.reuse, 0x3, PT ;  /* 0x000000030800780c */ /* 0x040fe40003f24070 */
[----:B------:R-:W-:Y:S02]  /*75e0*/  SHF.R.U32.HI R2, RZ, 0x2, R8 ;  /* 0x00000002ff027819 */ /* 0x000fe40000011608 */
[----:B------:R-:W-:-:S02]  /*75f0*/  LOP3.LUT R8, R8, 0x3, RZ, 0xc0, !PT ;  /* 0x0000000308087812 */ /* 0x000fc400078ec0ff */
[----:B------:R-:W0:Y:S01]  /*7600*/  @P4 S2R R4, SR_CgaCtaId ;  /* 0x0000000000044919 */ /* 0x000e220000008800 */
[----:B------:R-:W-:Y:S02]  /*7610*/  @P4 MOV R3, 0x400 ;  /* 0x0000040000034802 */ /* 0x000fe40000000f00 */
[----:B------:R-:W-:-:S04]  /*7620*/  LOP3.LUT R2, R2, 0x1, RZ, 0xc0, !PT ;  /* 0x0000000102027812 */ /* 0x000fc800078ec0ff */
[----:B------:R-:W-:Y:S02]  /*7630*/  ISETP.NE.U32.AND P2, PT, R2, 0x1, PT ;  /* 0x000000010200780c */ /* 0x000fe40003f45070 */
[----:B0-----:R-:W-:Y:S01]  /*7640*/  @P4 LEA R3, R4, R3, 0x18 ;  /* 0x0000000304034211 */ /* 0x001fe200078ec0ff */
[----:B------:R-:W-:-:S03]  /*7650*/  IMAD.U32 R4, RZ, RZ, UR37 ;  /* 0x00000025ff047e24 */ /* 0x000fc6000f8e00ff */
[----:B------:R0:W-:Y:S01]  /*7660*/  @P4 SYNCS.ARRIVE.TRANS64.A1T0 RZ, [R3+URZ+0x78], RZ ;  /* 0x000078ff03ff49a7 */ /* 0x0001e2000810003f */
[----:B------:R-:W-:Y:S02]  /*7670*/  IADD3 R16, P4, R16, UR52, RZ ;  /* 0x0000003410107c10 */ /* 0x000fe4000ff9e0ff */
[----:B------:R-:W-:Y:S02]  /*7680*/  ISETP.LT.U32.AND P1, PT, R4, 0x4, P1 ;  /* 0x000000040400780c */ /* 0x000fe40000f21070 */
[----:B------:R-:W-:Y:S02]  /*7690*/  IADD3.X R17, R17, UR39, RZ, P4, !PT ;  /* 0x0000002711117c10 */ /* 0x000fe4000a7fe4ff */
[----:B------:R-:W-:Y:S02]  /*76a0*/  ISETP.GE.U32.AND P4, PT, R16, UR8, PT ;  /* 0x0000000810007c0c */ /* 0x000fe4000bf86070 */
[----:B0-----:R-:W-:Y:S02]  /*76b0*/  SEL R3, RZ, 0x1, !P1 ;  /* 0x00000001ff037807 */ /* 0x001fe40004800000 */
[----:B------:R-:W-:-:S02]  /*76c0*/  ISETP.GE.U32.AND.EX P1, PT, R17, UR9, PT, P4 ;  /* 0x0000000911007c0c */ /* 0x000fc4000bf26140 */
[----:B------:R-:W-:-:S04]  /*76d0*/  ISETP.GT.U32.AND P2, PT, R4, 0x3, !P2 ;  /* 0x000000030400780c */ /* 0x000fc80005744070 */
[----:B------:R-:W-:-:S04]  /*76e0*/  SEL R2, RZ, 0x1, !P2 ;  /* 0x00000001ff027807 */ /* 0x000fc80005000000 */
[--C-:B------:R-:W-:Y:S01]  /*76f0*/  LOP3.LUT R0, R2, R0, R3.reuse, 0x96, !PT ;  /* 0x0000000002007212 */ /* 0x100fe200078e9603 */
[----:B------:R-:W-:Y:S01]  /*7700*/  IMAD.MOV.U32 R2, RZ, RZ, -0x1 ;  /* 0xffffffffff027424 */ /* 0x000fe200078e00ff */
[----:B------:R-:W-:Y:S01]  /*7710*/  PRMT R3, RZ, 0x7610, R3 ;  /* 0x00007610ff037816 */ /* 0x000fe20000000003 */
[----:B------:R-:W-:Y:S06]  /*7720*/  @P1 BRA `(.L_x_175) ;  /* 0x0000000400541947 */ /* 0x000fec0003800000 */
[----:B------:R-:W0:Y:S01]  /*7730*/  S2UR UR7, SR_CTAID.X ;  /* 0x00000000000779c3 */ /* 0x000e220000002500 */
[----:B------:R-:W-:Y:S01]  /*7740*/  ULDC.64 UR8, c[0x0][0x628] ;  /* 0x00018a0000087ab9 */ /* 0x000fe20000000a00 */
[----:B------:R-:W-:Y:S01]  /*7750*/  ULDC UR10, c[0x0][0x150] ;  /* 0x00005400000a7ab9 */ /* 0x000fe20000000800 */
[----:B------:R-:W-:Y:S01]  /*7760*/  ISETP.NE.U32.AND P1, PT, RZ, UR8, PT ;  /* 0x00000008ff007c0c */ /* 0x000fe2000bf25070 */
[----:B------:R-:W-:Y:S01]  /*7770*/  ULDC UR11, c[0x0][0x630] ;  /* 0x00018c00000b7ab9 */ /* 0x000fe20000000800 */
[----:B------:R-:W-:Y:S01]  /*7780*/  ULDC UR14, c[0x0][0x154] ;  /* 0x00005500000e7ab9 */ /* 0x000fe20000000800 */
[----:B------:R-:W-:Y:S01]  /*7790*/  IMAD.MOV.U32 R2, RZ, RZ, R16 ;  /* 0x000000ffff027224 */ /* 0x000fe200078e0010 */
[----:B------:R-:W-:Y:S01]  /*77a0*/  ISETP.NE.AND.EX P1, PT, RZ, UR9, PT, P1 ;  /* 0x00000009ff007c0c */ /* 0x000fe2000bf25310 */
[----:B------:R-:W1:Y:S01]  /*77b0*/  S2UR UR12, SR_CTAID.Y ;  /* 0x00000000000c79c3 */ /* 0x000e620000002600 */
[----:B0-----:R-:W-:-:S05]  /*77c0*/  I2FP.F32.U32 R3, UR7 ;  /* 0x0000000700037c45 */ /* 0x001fca0008201000 */
[----:B------:R-:W-:Y:S01]  /*77d0*/  FMUL R12, R3, UR10 ;  /* 0x0000000a030c7c20 */ /* 0x000fe20008400000 */
[----:B------:R-:W-:-:S05]  /*77e0*/  IMAD.MOV.U32 R3, RZ, RZ, R17 ;  /* 0x000000ffff037224 */ /* 0x000fca00078e0011 */
[----:B------:R-:W-:Y:S05]  /*77f0*/  @!P1 BRA `(.L_x_176) ;  /* 0x0000000000289947 */ /* 0x000fea0003800000 */
[----:B------:R-:W-:Y:S02]  /*7800*/  ULDC UR10, c[0x0][0x634] ;  /* 0x00018d00000a7ab9 */ /* 0x000fe40000000800 */
[----:B------:R-:W-:-:S05]  /*7810*/  IADD3 R7, P1, R16, UR10, RZ ;  /* 0x0000000a10077c10 */ /* 0x000fca000ff3e0ff */
[----:B------:R-:W-:-:S04]  /*7820*/  IMAD.X R13, RZ, RZ, R17, P1 ;  /* 0x000000ffff0d7224 */ /* 0x000fc800008e0611 */
[----:B------:R-:W-:-:S04]  /*7830*/  IMAD.WIDE.U32 R4, R13, UR8, RZ ;  /* 0x000000080d047c25 */ /* 0x000fc8000f8e00ff */
[----:B------:R-:W-:-:S04]  /*7840*/  IMAD.WIDE.U32 R4, P1, R7, UR9, R4 ;  /* 0x0000000907047c25 */ /* 0x000fc8000f820004 */
[----:B------:R-:W-:-:S04]  /*7850*/  IMAD.WIDE.U32 R6, R7, UR8, RZ ;  /* 0x0000000807067c25 */ /* 0x000fc8000f8e00ff */
[----:B------:R-:W-:Y:S01]  /*7860*/  IMAD.X R3, RZ, RZ, RZ, P1 ;  /* 0x000000ffff037224 */ /* 0x000fe200008e06ff */
[----:B------:R-:W-:Y:S01]  /*7870*/  IADD3 RZ, P1, R7, R4, RZ ;  /* 0x0000000407ff7210 */ /* 0x000fe20007f3e0ff */
[----:B------:R-:W-:-:S04]  /*7880*/  IMAD.MOV.U32 R2, RZ, RZ, R5 ;  /* 0x000000ffff027224 */ /* 0x000fc800078e0005 */
[----:B------:R-:W-:-:S08]  /*7890*/  IMAD.WIDE.U32.X R2, R13, UR9, R2, P1 ;  /* 0x000000090d027c25 */ /* 0x000fd000088e0402 */
.L_x_176:
[--C-:B------:R-:W-:Y:S01]  /*78a0*/  SHF.R.U64 R19, R2, UR11, R3.reuse ;  /* 0x0000000b02137c19 */ /* 0x100fe20008001203 */
[----:B------:R-:W0:Y:S01]  /*78b0*/  F2I.U32.TRUNC.NTZ R12, R12 ;  /* 0x0000000c000c7305 */ /* 0x000e22000020f000 */
[----:B------:R-:W-:Y:S01]  /*78c0*/  SHF.R.U32.HI R2, RZ, UR11, R3 ;  /* 0x0000000bff027c19 */ /* 0x000fe20008011603 */
[----:B------:R-:W-:Y:S01]  /*78d0*/  ULDC.64 UR8, c[0x0][0x620] ;  /* 0x0001880000087ab9 */ /* 0x000fe20000000a00 */
[----:B------:R-:W-:Y:S01]  /*78e0*/  IADD3 R5, P1, RZ, -R19, RZ ;  /* 0x80000013ff057210 */ /* 0x000fe20007f3e0ff */
[----:B------:R-:W-:Y:S01]  /*78f0*/  ULDC UR11, c[0x0][0x658] ;  /* 0x00019600000b7ab9 */ /* 0x000fe20000000800 */
[----:B-1----:R-:W-:Y:S01]  /*7900*/  I2FP.F32.U32 R4, UR12 ;  /* 0x0000000c00047c45 */ /* 0x002fe20008201000 */
[----:B------:R-:W-:Y:S02]  /*7910*/  ULDC UR16, c[0x0][0x648] ;  /* 0x0001920000107ab9 */ /* 0x000fe40000000800 */
[----:B------:R-:W-:Y:S02]  /*7920*/  IMAD.X R2, RZ, RZ, ~R2, P1 ;  /* 0x000000ffff027224 */ /* 0x000fe400008e0e02 */
[----:B------:R-:W-:Y:S01]  /*7930*/  FMUL R6, R4, UR14 ;  /* 0x0000000e04067c20 */ /* 0x000fe20008400000 */
[----:B------:R-:W-:Y:S01]  /*7940*/  ULDC.64 UR14, c[0x0][0x640] ;  /* 0x00019000000e7ab9 */ /* 0x000fe20000000a00 */
[----:B------:R-:W-:Y:S01]  /*7950*/  IMAD R4, R2, UR8, RZ ;  /* 0x0000000802047c24 */ /* 0x000fe2000f8e02ff */
[----:B------:R-:W-:Y:S01]  /*7960*/  ISETP.NE.U32.AND P1, PT, RZ, UR14, PT ;  /* 0x0000000eff007c0c */ /* 0x000fe2000bf25070 */
[C---:B------:R-:W-:Y:S01]  /*7970*/  IMAD.WIDE.U32 R2, R5.reuse, UR8, R16 ;  /* 0x0000000805027c25 */ /* 0x040fe2000f8e0010 */
[----:B0-----:R-:W-:Y:S01]  /*7980*/  R2UR UR8, R12 ;  /* 0x000000000c0872ca */ /* 0x001fe200000e0000 */
[----:B------:R-:W0:Y:S01]  /*7990*/  F2I.U32.TRUNC.NTZ R6, R6 ;  /* 0x0000000600067305 */ /* 0x000e22000020f000 */
[----:B------:R-:W1:Y:S01]  /*79a0*/  LDC R12, c[0x0][0x610] ;  /* 0x00018400ff0c7b82 */ /* 0x000e620000000800 */
[----:B------:R-:W-:Y:S01]  /*79b0*/  IMAD R5, R5, UR9, R4 ;  /* 0x0000000905057c24 */ /* 0x000fe2000f8e0204 */
[----:B------:R-:W-:Y:S01]  /*79c0*/  ULDC UR9, c[0x0][0x618] ;  /* 0x0001860000097ab9 */ /* 0x000fe20000000800 */
[----:B------:R-:W-:-:S02]  /*79d0*/  ISETP.NE.AND.EX P1, PT, RZ, UR15, PT, P1 ;  /* 0x0000000fff007c0c */ /* 0x000fc4000bf25310 */
[----:B------:R-:W-:-:S05]  /*79e0*/  IMAD.IADD R3, R3, 0x1, R5 ;  /* 0x0000000103037824 */ /* 0x000fca00078e0205 */
[--C-:B------:R-:W-:Y:S02]  /*79f0*/  SHF.R.U64 R14, R2, UR9, R3.reuse ;  /* 0x00000009020e7c19 */ /* 0x100fe40008001203 */
[----:B------:R-:W-:Y:S01]  /*7a00*/  SHF.R.U32.HI R3, RZ, UR9, R3 ;  /* 0x00000009ff037c19 */ /* 0x000fe20008011603 */
[----:B------:R-:W-:Y:S01]  /*7a10*/  ULDC UR9, c[0x0][0x608] ;  /* 0x0001820000097ab9 */ /* 0x000fe20000000800 */
[----:B0-----:R-:W-:Y:S02]  /*7a20*/  R2UR UR10, R6 ;  /* 0x00000000060a72ca */ /* 0x001fe400000e0000 */
[--C-:B------:R-:W-:Y:S02]  /*7a30*/  SHF.R.U64 R15, R14, UR9, R3.reuse ;  /* 0x000000090e0f7c19 */ /* 0x100fe40008001203 */
[----:B------:R-:W-:Y:S01]  /*7a40*/  SHF.R.U32.HI R2, RZ, UR9, R3 ;  /* 0x00000009ff027c19 */ /* 0x000fe20008011603 */
[----:B------:R-:W-:-:S03]  /*7a50*/  UIADD3 UR9, -UR8, URZ, URZ ;  /* 0x0000003f08097290 */ /* 0x000fc6000fffe13f */
[--C-:B------:R-:W-:Y:S01]  /*7a60*/  SHF.R.U64 R21, R15, UR11, R2.reuse ;  /* 0x0000000b0f157c19 */ /* 0x100fe20008001202 */
[----:B------:R-:W-:Y:S01]  /*7a70*/  ULDC UR8, c[0x0][0x144] ;  /* 0x0000510000087ab9 */ /* 0x000fe20000000800 */
[----:B------:R-:W-:-:S03]  /*7a80*/  SHF.R.U32.HI R3, RZ, UR11, R2 ;  /* 0x0000000bff037c19 */ /* 0x000fc60008011602 */
[----:B------:R-:W-:Y:S01]  /*7a90*/  IMAD.MOV.U32 R2, RZ, RZ, R21 ;  /* 0x000000ffff027224 */ /* 0x000fe200078e0015 */
[----:B------:R-:W-:Y:S06]  /*7aa0*/  @!P1 BRA `(.L_x_177) ;  /* 0x0000000000289947 */ /* 0x000fec0003800000 */
        /* <DEDUP_REMOVED lines=10> */
.L_x_177:
[----:B------:R-:W-:Y:S01]  /*7b50*/  UISETP.NE.AND UP0, UPT, UR38, URZ, UPT ;  /* 0x0000003f2600728c */ /* 0x000fe2000bf05270 */
[----:B------:R-:W-:Y:S01]  /*7b60*/  SHF.R.U64 R3, R2, UR16, R3 ;  /* 0x0000001002037c19 */ /* 0x000fe20008001203 */
[----:B------:R-:W-:Y:S01]  /*7b70*/  UIADD3 UR10, -UR10, URZ, URZ ;  /* 0x0000003f0a0a7290 */ /* 0x000fe2000fffe13f */
[----:B------:R-:W-:Y:S01]  /*7b80*/  LOP3.LUT R2, R15, UR6, RZ, 0xc0, !PT ;  /* 0x000000060f027c12 */ /* 0x000fe2000f8ec0ff */
[----:B------:R-:W-:Y:S01]  /*7b90*/  UIMAD UR7, UR8, UR9, UR7 ;  /* 0x00000009080772a4 */ /* 0x000fe2000f8e0207 */
[----:B------:R-:W-:Y:S01]  /*7ba0*/  LOP3.LUT R5, R14, UR4, RZ, 0xc0, !PT ;  /* 0x000000040e057c12 */ /* 0x000fe2000f8ec0ff */
[----:B------:R-:W-:Y:S01]  /*7bb0*/  IMAD.MOV R4, RZ, RZ, -R3 ;  /* 0x000000ffff047224 */ /* 0x000fe200078e0a03 */
[----:B------:R-:W-:Y:S01]  /*7bc0*/  ULDC UR8, c[0x0][0x148] ;  /* 0x0000520000087ab9 */ /* 0x000fe20000000800 */
[----:B------:R-:W-:Y:S01]  /*7bd0*/  IMAD R3, R3, UR5, R2 ;  /* 0x0000000503037c24 */ /* 0x000fe2000f8e0202 */
[----:B------:R-:W-:Y:S02]  /*7be0*/  PLOP3.LUT P1, PT, PT, PT, UP0, 0x80, 0x0 ;  /* 0x000000000000781c */ /* 0x000fe40003f2f008 */
[----:B------:R-:W-:-:S03]  /*7bf0*/  @UP0 UIMAD UR7, UR8, UR10, UR12 ;  /* 0x0000000a080702a4 */ /* 0x000fc6000f8e020c */
[----:B------:R-:W-:Y:S02]  /*7c00*/  ULDC UR8, c[0x0][0x638] ;  /* 0x00018e0000087ab9 */ /* 0x000fe40000000800 */
[----:B------:R-:W-:Y:S02]  /*7c10*/  IMAD R2, R4, UR8, R21 ;  /* 0x0000000804027c24 */ /* 0x000fe4000f8e0215 */
[----:B-1----:R-:W-:Y:S01]  /*7c20*/  IMAD R12, R3, R12, UR7 ;  /* 0x00000007030c7e24 */ /* 0x002fe2000f8e020c */
[----:B------:R-:W-:Y:S01]  /*7c30*/  ULDC UR7, c[0x0][0x600] ;  /* 0x0001800000077ab9 */ /* 0x000fe20000000800 */
[----:B------:R-:W-:Y:S02]  /*7c40*/  IMAD.MOV.U32 R3, RZ, RZ, 0x1 ;  /* 0x00000001ff037424 */ /* 0x000fe400078e00ff */
[----:B------:R-:W-:-:S05]  /*7c50*/  IMAD R5, R2, UR7, R5 ;  /* 0x0000000702057c24 */ /* 0x000fca000f8e0205 */
[----:B------:R-:W-:Y:S02]  /*7c60*/  SEL R2, R5, R12, !P1 ;  /* 0x0000000c05027207 */ /* 0x000fe40004800000 */
[----:B------:R-:W-:-:S07]  /*7c70*/  SEL R18, R12, R5, !P1 ;  /* 0x000000050c127207 */ /* 0x000fce0004800000 */
.L_x_175:
[----:B------:R-:W-:Y:S05]  /*7c80*/  BSYNC B1 ;  /* 0x0000000000017941 */ /* 0x000fea0003800000 */
.L_x_174:
[----:B------:R-:W-:-:S13]  /*7c90*/  LOP3.LUT P1, RZ, R3, 0xff, RZ, 0xc0, !PT ;  /* 0x000000ff03ff7812 */ /* 0x000fda000782c0ff */
[----:B------:R-:W-:Y:S05]  /*7ca0*/  @P1 BRA `(.L_x_178) ;  /* 0xfffffff000fc1947 */ /* 0x000fea000383ffff */
[----:B------:R-:W-:Y:S05]  /*7cb0*/  BSYNC B0 ;  /* 0x0000000000007941 */ /* 0x000fea0003800000 */
.L_x_166:
[----:B------:R-:W-:-:S03]  /*7cc0*/  UMOV UR7, 0xffffffff ;  /* 0xffffffff00077882 */ /* 0x000fc60000000000 */
[----:B------:R-:W-:Y:S05]  /*7cd0*/  BRA.DIV UR7, `(.L_x_179) ;  /* 0x0000000607447947 */ /* 0x000fea000b800000 */
[----:B------:R-:W-:-:S13]  /*7ce0*/  ELECT P6, URZ, PT ;  /* 0x00000000003f782f */ /* 0x000fda00038c0000 */
.L_x_195:
[----:B------:R-:W-:Y:S04]  /*7cf0*/  BSSY B0, `(.L_x_180) ;  /* 0x000002c000007945 */ /* 0x000fe80003800000 */
[----:B------:R-:W-:Y:S05]  /*7d00*/  @!P6 BRA `(.L_x_181) ;  /* 0x0000000000a8e947 */ /* 0x000fea0003800000 */
[----:B------:R-:W-:-:S04]  /*7d10*/  ULOP3.LUT UR7, UR40, 0x2, URZ, 0xfc, !UPT ;  /* 0x0000000228077892 */ /* 0x000fc8000f8efc3f */
[----:B------:R-:W-:-:S06]  /*7d20*/  UISETP.NE.AND UP0, UPT, UR7, 0x3, UPT ;  /* 0x000000030700788c */ /* 0x000fcc000bf05270 */
[----:B------:R-:W-:-:S13]  /*7d30*/  PLOP3.LUT P0, PT, PT, PT, UP0, 0x80, 0x0 ;  /* 0x000000000000781c */ /* 0x000fda0003f0f008 */
[----:B------:R-:W-:Y:S05]  /*7d40*/  @!P0 BRA `(.L_x_182) ;  /* 0x0000000000048947 */ /* 0x000fea0003800000 */
[----:B------:R-:W-:Y:S01]  /*7d50*/  BPT.TRAP 0x1 ;  /* 0x000000040000795c */ /* 0x000fe20000300000 */
.L_x_182:
[----:B------:R-:W0:Y:S01]  /*7d60*/  S2R R3, SR_CgaCtaId ;  /* 0x0000000000037919 */ /* 0x000e220000008800 */
[----:B------:R-:W-:-:S04]  /*7d70*/  MOV R2, 0x400 ;  /* 0x0000040000027802 */ /* 0x000fc80000000f00 */
[----:B0-----:R-:W-:Y:S02]  /*7d80*/  LEA R3, R3, R2, 0x18 ;  /* 0x0000000203037211 */ /* 0x001fe400078ec0ff */
[----:B------:R-:W-:-:S03]  /*7d90*/  SHF.L.U32 R2, R0, 0x1f, RZ ;  /* 0x0000001f00027819 */ /* 0x000fc600000006ff */
[----:B------:R-:W-:-:S04]  /*7da0*/  VIADD R3, R3, 0x20 ;  /* 0x0000002003037836 */ /* 0x000fc80000000000 */
[C---:B------:R-:W-:Y:S02]  /*7db0*/  IMAD R7, R8.reuse, 0x8, R3 ;  /* 0x0000000808077824 */ /* 0x040fe400078e0203 */
[----:B------:R-:W-:Y:S02]  /*7dc0*/  VIADD R8, R8, 0x1 ;  /* 0x0000000108087836 */ /* 0x000fe40000000000 */
[----:B------:R-:W0:Y:S03]  /*7dd0*/  SYNCS.PHASECHK.TRANS64.TRYWAIT P0, [R7+URZ], R2 ;  /* 0x00000002070075a7 */ /* 0x000e26000800017f */
[----:B------:R-:W-:-:S04]  /*7de0*/  ISETP.NE.AND P1, PT, R8, 0x4, PT ;  /* 0x000000040800780c */ /* 0x000fc80003f25270 */
[----:B------:R-:W-:Y:S02]  /*7df0*/  SEL R5, RZ, 0x1, P1 ;  /* 0x00000001ff057807 */ /* 0x000fe40000800000 */
[----:B------:R-:W-:Y:S02]  /*7e00*/  SEL R8, R8, RZ, P1 ;  /* 0x000000ff08087207 */ /* 0x000fe40000800000 */
[----:B------:R-:W-:-:S03]  /*7e10*/  LOP3.LUT R5, R0, R5, RZ, 0x3c, !PT ;  /* 0x0000000500057212 */ /* 0x000fc600078e3cff */
[----:B------:R-:W-:Y:S01]  /*7e20*/  IMAD R9, R8, 0x8, R3 ;  /* 0x0000000808097824 */ /* 0x000fe200078e0203 */
[----:B------:R-:W-:Y:S01]  /*7e30*/  SHF.L.U32 R4, R5, 0x1f, RZ ;  /* 0x0000001f05047819 */ /* 0x000fe200000006ff */
[----:B0-----:R-:W-:Y:S06]  /*7e40*/  @!P0 BRA `(.L_x_183) ;  /* 0x0000000400088947 */ /* 0x001fec0003800000 */
.L_x_196:
[----:B------:R-:W1:Y:S01]  /*7e50*/  SYNCS.PHASECHK.TRANS64.TRYWAIT P0, [R9+URZ], R4 ;  /* 0x00000004090075a7 */ /* 0x000e62000800017f */
[----:B------:R-:W-:-:S05]  /*7e60*/  VIADD R0, R8, 0x1 ;  /* 0x0000000108007836 */ /* 0x000fca0000000000 */
[----:B------:R-:W-:-:S04]  /*7e70*/  ISETP.NE.AND P1, PT, R0, 0x4, PT ;  /* 0x000000040000780c */ /* 0x000fc80003f25270 */
[----:B0-----:R-:W-:Y:S02]  /*7e80*/  SEL R2, RZ, 0x1, P1 ;  /* 0x00000001ff027807 */ /* 0x001fe40000800000 */
[----:B------:R-:W-:Y:S02]  /*7e90*/  SEL R0, R0, RZ, P1 ;  /* 0x000000ff00007207 */ /* 0x000fe40000800000 */
[----:B------:R-:W-:-:S03]  /*7ea0*/  LOP3.LUT R7, R5, R2, RZ, 0x3c, !PT ;  /* 0x0000000205077212 */ /* 0x000fc600078e3cff */
[----:B------:R-:W-:Y:S01]  /*7eb0*/  IMAD R6, R0, 0x8, R3 ;  /* 0x0000000800067824 */ /* 0x000fe200078e0203 */
[----:B------:R-:W-:Y:S01]  /*7ec0*/  SHF.L.U32 R5, R7, 0x1f, RZ ;  /* 0x0000001f07057819 */ /* 0x000fe200000006ff */
[----:B-1----:R-:W-:Y:S06]  /*7ed0*/  @!P0 BRA `(.L_x_184) ;  /* 0x0000000000f88947 */ /* 0x002fec0003800000 */
.L_x_197:
[----:B------:R-:W1:Y:S01]  /*7ee0*/  SYNCS.PHASECHK.TRANS64.TRYWAIT P0, [R6+URZ], R5 ;  /* 0x00000005060075a7 */ /* 0x000e62000800017f */
[----:B------:R-:W-:-:S05]  /*7ef0*/  VIADD R0, R0, 0x1 ;  /* 0x0000000100007836 */ /* 0x000fca0000000000 */
[----:B------:R-:W-:-:S04]  /*7f00*/  ISETP.NE.AND P1, PT, R0, 0x4, PT ;  /* 0x000000040000780c */ /* 0x000fc80003f25270 */
[----:B------:R-:W-:Y:S02]  /*7f10*/  SEL R2, RZ, 0x1, P1 ;  /* 0x00000001ff027807 */ /* 0x000fe40000800000 */
[----:B------:R-:W-:Y:S02]  /*7f20*/  SEL R0, R0, RZ, P1 ;  /* 0x000000ff00007207 */ /* 0x000fe40000800000 */
[----:B------:R-:W-:Y:S01]  /*7f30*/  LOP3.LUT R2, R7, R2, RZ, 0x3c, !PT ;  /* 0x0000000207027212 */ /* 0x000fe200078e3cff */
[----:B-1----:R-:W-:Y:S06]  /*7f40*/  @!P0 BRA `(.L_x_185) ;  /* 0x0000000000f08947 */ /* 0x002fec0003800000 */
.L_x_198:
[----:B------:R-:W-:Y:S01]  /*7f50*/  IMAD R3, R0, 0x8, R3 ;  /* 0x0000000800037824 */ /* 0x000fe200078e0203 */
[----:B------:R-:W-:-:S07]  /*7f60*/  SHF.L.U32 R0, R2, 0x1f, RZ ;  /* 0x0000001f02007819 */ /* 0x000fce00000006ff */
.L_x_186:
[----:B--2---:R2:W3:Y:S02]  /*7f70*/  SYNCS.PHASECHK.TRANS64.TRYWAIT P0, [R3+URZ], R0 ;  /* 0x00000000030075a7 */ /* 0x0044e4000800017f */
[----:B---3--:R-:W-:Y:S05]  /*7f80*/  @!P0 NANOSLEEP.SYNCS 0x989680 ;  /* 0x009896800000895d */ /* 0x008fea0003900000 */
[----:B------:R-:W3:Y:S02]  /*7f90*/  @!P0 SYNCS.PHASECHK.TRANS64 P0, [R3+URZ], R0 ;  /* 0x00000000030085a7 */ /* 0x000ee4000800007f */
[----:B---3--:R-:W-:Y:S05]  /*7fa0*/  @!P0 BRA `(.L_x_186) ;  /* 0xfffffffc00f08947 */ /* 0x008fea000383ffff */
.L_x_181:
[----:B------:R-:W-:Y:S05]  /*7fb0*/  BSYNC B0 ;  /* 0x0000000000007941 */ /* 0x000fea0003800000 */
.L_x_180:
[----:B------:R-:W-:Y:S05]  /*7fc0*/  EXIT ;  /* 0x000000000000794d */ /* 0x000fea0003800000 */
.L_x_18:
[----:B0-----:R0:W1:Y:S02]  /*7fd0*/  SYNCS.PHASECHK.TRANS64.TRYWAIT P0, [R97+URZ+-0x8], R0 ;  /* 0xfffff800610075a7 */ /* 0x001064000800017f */
[----:B-1----:R-:W-:Y:S05]  /*7fe0*/  @!P0 NANOSLEEP.SYNCS 0x989680 ;  /* 0x009896800000895d */ /* 0x002fea0003900000 */
[----:B------:R-:W1:Y:S02]  /*7ff0*/  @!P0 SYNCS.PHASECHK.TRANS64 P0, [R97+URZ+-0x8], R0 ;  /* 0xfffff800610085a7 */ /* 0x000e64000800007f */
[----:B-1----:R-:W-:Y:S05]  /*8000*/  @!P0 BRA `(.L_x_18) ;  /* 0xfffffffc00f08947 */ /* 0x002fea000383ffff */
[----:B------:R-:W-:Y:S05]  /*8010*/  BRA `(.L_x_187) ;  /* 0xffffff98001c7947 */ /* 0x000fea000383ffff */
.L_x_23:
[----:B-1----:R1:W2:Y:S02]  /*8020*/  SYNCS.PHASECHK.TRANS64.TRYWAIT P1, [R3+URZ], R0 ;  /* 0x00000000030075a7 */ /* 0x0022a4000802017f */
[----:B--2---:R-:W-:Y:S05]  /*8030*/  @!P1 NANOSLEEP.SYNCS 0x989680 ;  /* 0x009896800000995d */ /* 0x004fea0003900000 */
[----:B------:R-:W2:Y:S02]  /*8040*/  @!P1 SYNCS.PHASECHK.TRANS64 P1, [R3+URZ], R0 ;  /* 0x00000000030095a7 */ /* 0x000ea4000802007f */
[----:B--2---:R-:W-:Y:S05]  /*8050*/  @!P1 BRA `(.L_x_23) ;  /* 0xfffffffc00f09947 */ /* 0x004fea000383ffff */
[----:B------:R-:W-:Y:S05]  /*8060*/  BRA `(.L_x_22) ;  /* 0xffffff9800947947 */ /* 0x000fea000383ffff */
.L_x_28:
[----:B-1----:R-:W-:-:S04]  /*8070*/  IMAD.U32 R5, RZ, RZ, UR4 ;  /* 0x00000004ff057e24 */ /* 0x002fc8000f8e00ff */
[----:B------:R1:W2:Y:S03]  /*8080*/  SYNCS.PHASECHK.TRANS64.TRYWAIT P1, [R5+URZ], R4 ;  /* 0x00000004050075a7 */ /* 0x0002a6000802017f */
[----:B--2---:R-:W-:Y:S05]  /*8090*/  @!P1 NANOSLEEP.SYNCS 0x989680 ;  /* 0x009896800000995d */ /* 0x004fea0003900000 */
[----:B------:R-:W2:Y:S02]  /*80a0*/  @!P1 SYNCS.PHASECHK.TRANS64 P1, [R5+URZ], R4 ;  /* 0x00000004050095a7 */ /* 0x000ea4000802007f */
[----:B--2---:R-:W-:Y:S05]  /*80b0*/  @!P1 BRA `(.L_x_28) ;  /* 0xfffffffc00ec9947 */ /* 0x004fea000383ffff */
[----:B------:R-:W-:Y:S05]  /*80c0*/  BRA `(.L_x_27) ;  /* 0xffffff9c00d47947 */ /* 0x000fea000383ffff */
.L_x_34:
[----:B0-----:R0:W1:Y:S02]  /*80d0*/  SYNCS.PHASECHK.TRANS64.TRYWAIT P0, [R97+URZ+0x8], R0 ;  /* 0x00000800610075a7 */ /* 0x001064000800017f */
[----:B-1----:R-:W-:Y:S05]  /*80e0*/  @!P0 NANOSLEEP.SYNCS 0x989680 ;  /* 0x009896800000895d */ /* 0x002fea0003900000 */
[----:B------:R-:W1:Y:S02]  /*80f0*/  @!P0 SYNCS.PHASECHK.TRANS64 P0, [R97+URZ+0x8], R0 ;  /* 0x00000800610085a7 */ /* 0x000e64000800007f */
[----:B-1----:R-:W-:Y:S05]  /*8100*/  @!P0 BRA `(.L_x_34) ;  /* 0xfffffffc00f08947 */ /* 0x002fea000383ffff */
[----:B------:R-:W-:Y:S05]  /*8110*/  BRA `(.L_x_188) ;  /* 0xffffffa400607947 */ /* 0x000fea000383ffff */
.L_x_167:
[----:B------:R-:W-:Y:S01]  /*8120*/  BSSY B1, `(.L_x_189) ;  /* 0x0000006000017945 */ /* 0x000fe20003800000 */
[----:B------:R-:W-:-:S07]  /*8130*/  IMAD.MOV.U32 R15, RZ, RZ, -0x1 ;  /* 0xffffffffff0f7424 */ /* 0x000fce00078e00ff */
[----:B-----5:R-:W-:Y:S05]  /*8140*/  WARPSYNC.COLLECTIVE R15, `(.L_x_190) ;  /* 0x000000000f0c7348 */ /* 0x020fea0003c00000 */
[----:B------:R-:W-:Y:S02]  /*8150*/  ELECT P6, UR62, PT ;  /* 0x00000000003e782f */ /* 0x000fe400038c0000 */
[----:B------:R-:W-:Y:S01]  /*8160*/  MOV R14, UR62 ;  /* 0x0000003e000e7c02 */ /* 0x000fe20008000f00 */
[----:B-----5:R-:W-:Y:S10]  /*8170*/  ENDCOLLECTIVE ;  /* 0x000000000000791b */ /* 0x020ff40003800000 */
.L_x_190:
[----:B------:R-:W-:Y:S05]  /*8180*/  BSYNC B1 ;  /* 0x0000000000017941 */ /* 0x000fea0003800000 */
.L_x_189:
[----:B------:R-:W-:Y:S05]  /*8190*/  BRA `(.L_x_191) ;  /* 0xffffffec00cc7947 */ /* 0x000fea000383ffff */
.L_x_170:
[----:B-1----:R1:W2:Y:S02]  /*81a0*/  SYNCS.PHASECHK.TRANS64.TRYWAIT P1, [R7+URZ+0x20], R4 ;  /* 0x00002004070075a7 */ /* 0x0022a4000802017f */
[----:B--2---:R-:W-:Y:S05]  /*81b0*/  @!P1 NANOSLEEP.SYNCS 0x989680 ;  /* 0x009896800000995d */ /* 0x004fea0003900000 */
[----:B------:R-:W2:Y:S02]  /*81c0*/  @!P1 SYNCS.PHASECHK.TRANS64 P1, [R7+URZ+0x20], R4 ;  /* 0x00002004070095a7 */ /* 0x000ea4000802007f */
[----:B--2---:R-:W-:Y:S05]  /*81d0*/  @!P1 BRA `(.L_x_170) ;  /* 0xfffffffc00f09947 */ /* 0x004fea000383ffff */
[----:B------:R-:W-:Y:S05]  /*81e0*/  BRA `(.L_x_192) ;  /* 0xfffffff000007947 */ /* 0x000fea000383ffff */
.L_x_179:
[----:B------:R-:W-:Y:S01]  /*81f0*/  BSSY B0, `(.L_x_193) ;  /* 0x0000006000007945 */ /* 0x000fe20003800000 */
[----:B------:R-:W-:-:S07]  /*8200*/  IMAD.MOV.U32 R15, RZ, RZ, -0x1 ;  /* 0xffffffffff0f7424 */ /* 0x000fce00078e00ff */
[----:B-----5:R-:W-:Y:S05]  /*8210*/  WARPSYNC.COLLECTIVE R15, `(.L_x_194) ;  /* 0x000000000f0c7348 */ /* 0x020fea0003c00000 */
[----:B------:R-:W-:Y:S02]  /*8220*/  ELECT P6, UR62, PT ;  /* 0x00000000003e782f */ /* 0x000fe400038c0000 */
[----:B------:R-:W-:Y:S01]  /*8230*/  MOV R14, UR62 ;  /* 0x0000003e000e7c02 */ /* 0x000fe20008000f00 */
[----:B-----5:R-:W-:Y:S10]  /*8240*/  ENDCOLLECTIVE ;  /* 0x000000000000791b */ /* 0x020ff40003800000 */
.L_x_194:
[----:B------:R-:W-:Y:S05]  /*8250*/  BSYNC B0 ;  /* 0x0000000000007941 */ /* 0x000fea0003800000 */
.L_x_193:
[----:B------:R-:W-:Y:S05]  /*8260*/  BRA `(.L_x_195) ;  /* 0xfffffff800a07947 */ /* 0x000fea000383ffff */
.L_x_183:
[----:B0-----:R0:W1:Y:S02]  /*8270*/  SYNCS.PHASECHK.TRANS64.TRYWAIT P0, [R7+URZ], R2 ;  /* 0x00000002070075a7 */ /* 0x001064000800017f */
[----:B-1----:R-:W-:Y:S05]  /*8280*/  @!P0 NANOSLEEP.SYNCS 0x989680 ;  /* 0x009896800000895d */ /* 0x002fea0003900000 */
[----:B------:R-:W1:Y:S02]  /*8290*/  @!P0 SYNCS.PHASECHK.TRANS64 P0, [R7+URZ], R2 ;  /* 0x00000002070085a7 */ /* 0x000e64000800007f */
[----:B-1----:R-:W-:Y:S05]  /*82a0*/  @!P0 BRA `(.L_x_183) ;  /* 0xfffffffc00f08947 */ /* 0x002fea000383ffff */
[----:B------:R-:W-:Y:S05]  /*82b0*/  BRA `(.L_x_196) ;  /* 0xfffffff800e47947 */ /* 0x000fea000383ffff */
.L_x_184:
[----:B0-----:R0:W1:Y:S02]  /*82c0*/  SYNCS.PHASECHK.TRANS64.TRYWAIT P0, [R9+URZ], R4 ;  /* 0x00000004090075a7 */ /* 0x001064000800017f */
[----:B-1----:R-:W-:Y:S05]  /*82d0*/  @!P0 NANOSLEEP.SYNCS 0x989680 ;  /* 0x009896800000895d */ /* 0x002fea0003900000 */
[----:B------:R-:W1:Y:S02]  /*82e0*/  @!P0 SYNCS.PHASECHK.TRANS64 P0, [R9+URZ], R4 ;  /* 0x00000004090085a7 */ /* 0x000e64000800007f */
[----:B-1----:R-:W-:Y:S05]  /*82f0*/  @!P0 BRA `(.L_x_184) ;  /* 0xfffffffc00f08947 */ /* 0x002fea000383ffff */
[----:B------:R-:W-:Y:S05]  /*8300*/  BRA `(.L_x_197) ;  /* 0xfffffff800f47947 */ /* 0x000fea000383ffff */
.L_x_185:
[----:B-1----:R1:W2:Y:S02]  /*8310*/  SYNCS.PHASECHK.TRANS64.TRYWAIT P0, [R6+URZ], R5 ;  /* 0x00000005060075a7 */ /* 0x0022a4000800017f */
[----:B--2---:R-:W-:Y:S05]  /*8320*/  @!P0 NANOSLEEP.SYNCS 0x989680 ;  /* 0x009896800000895d */ /* 0x004fea0003900000 */
[----:B------:R-:W2:Y:S02]  /*8330*/  @!P0 SYNCS.PHASECHK.TRANS64 P0, [R6+URZ], R5 ;  /* 0x00000005060085a7 */ /* 0x000ea4000800007f */
[----:B--2---:R-:W-:Y:S05]  /*8340*/  @!P0 BRA `(.L_x_185) ;  /* 0xfffffffc00f08947 */ /* 0x004fea000383ffff */
[----:B------:R-:W-:Y:S05]  /*8350*/  BRA `(.L_x_198) ;  /* 0xfffffff800fc7947 */ /* 0x000fea000383ffff */
.L_x_199:
[----:B------:R-:W-:-:S00]  /*8360*/  BRA `(.L_x_199) ;  /* 0xfffffffc00fc7947 */ /* 0x000fc0000383ffff */
[----:B------:R-:W-:-:S00]  /*8370*/  NOP ;  /* 0x0000000000007918 */ /* 0x000fc00000000000 */
        /* <DEDUP_REMOVED lines=8> */
.L_x_200:


//--------------------- .nv.global.init           --------------------------
	.section	.nv.global.init,"aw",@progbits
.nv.global.init:
	.type		$str$22,@object
	.size		$str$22,($str$23 - $str$22)
$str$22:
        /*0000*/ 	.byte	0x6b, 0x5f, 0x74, 0x69, 0x6c, 0x65, 0x5f, 0x63, 0x6f, 0x75, 0x6e, 0x74, 0x20, 0x3e, 0x3d, 0x20
        /*0010*/ 	.byte	0x31, 0x00
	.type		$str$23,@object
	.size		$str$23,(__unnamed_1 - $str$23)
$str$23:
        /*0012*/ 	.byte	0x2f, 0x74, 0x6d, 0x70, 0x2f, 0x63, 0x75, 0x74, 0x6c, 0x61, 0x73, 0x73, 0x5f, 0x73, 0x77, 0x65
        /*0022*/ 	.byte	0x65, 0x70, 0x5f, 0x73, 0x72, 0x63, 0x2f, 0x69, 0x6e, 0x63, 0x6c, 0x75, 0x64, 0x65, 0x2f, 0x63
        /*0032*/ 	.byte	0x75, 0x74, 0x6c, 0x61, 0x73, 0x73, 0x2f, 0x67, 0x65, 0x6d, 0x6d, 0x2f, 0x63, 0x6f, 0x6c, 0x6c
        /*0042*/ 	.byte	0x65, 0x63, 0x74, 0x69, 0x76, 0x65, 0x2f, 0x73, 0x6d, 0x39, 0x30, 0x5f, 0x6d, 0x6d, 0x61, 0x5f
        /*0052*/ 	.byte	0x74, 0x6d, 0x61, 0x5f, 0x67, 0x6d, 0x6d, 0x61, 0x5f, 0x73, 0x73, 0x5f, 0x77, 0x61, 0x72, 0x70
        /*0062*/ 	.byte	0x73, 0x70, 0x65, 0x63, 0x69, 0x61, 0x6c, 0x69, 0x7a, 0x65, 0x64, 0x2e, 0x68, 0x70, 0x70, 0x00
	.type		__unnamed_1,@object
	.size		__unnamed_1,(.L_0 - __unnamed_1)
__unnamed_1:
        /*0072*/ 	.byte	0x76, 0x6f, 0x69, 0x64, 0x20, 0x63, 0x75, 0x74, 0x6c, 0x61, 0x73, 0x73, 0x3a, 0x3a, 0x67, 0x65
        /* <DEDUP_REMOVED lines=180> */
        /*0bc2*/ 	.byte	0x5d, 0x00
.L_0:


//--------------------- .nv.shared._ZN7cutlass13device_kernelINS_4gemm6kernel13GemmUniversalIN4cute5tupleIJiiiiEEENS1_10collective13CollectiveMmaINS1_34MainloopSm90TmaGmmaWarpSpecializedILi4ENS5_IJNS4_1CILi2EEENSA_ILi1EEESC_EEENS1_32KernelTmaWarpSpecializedPingpongEEENS5_IJNSA_ILi64EEENSA_ILi128EEESH_EEENS_6half_tENS5_IJlSC_lEEESJ_SK_NS4_8TiledMMAINS4_8MMA_AtomIJNS4_4SM904GMMA26MMA_64x128x16_F32F16F16_SSILNSO_5MajorE0ELSQ_0ELNSO_7ScaleInE1ELSR_1EEEEEENS4_6LayoutINS5_IJSC_SC_SC_EEENS5_IJNSA_ILi0EEESW_SW_EEEEENS5_IJNS4_10UnderscoreESZ_SZ_EEEEENS4_13SM90_TMA_LOADENS4_14ComposedLayoutINS4_7SwizzleILi3ELi4ELi3EEENS4_18smem_ptr_flag_bitsILi16EEENSU_INS5_IJNSA_ILi8EEESG_EEENS5_IJSG_SC_EEEEEEEvNS4_8identityENS4_23SM90_TMA_LOAD_MULTICASTES1C_vS1D_EENS_8epilogue10collective6detail29Sm90TmaWarpSpecializedAdapterINS1H_15DefaultEpilogueISJ_SK_SK_NS1G_6thread17LinearCombinationISJ_Li1EffLNS1L_9ScaleType4KindE0ELNS_15FloatRoundStyleE2ESJ_EENS1_15EpilogueDefaultEEEEEvvEEEEvNT_6ParamsE --------------------------
	.section	.nv.shared._ZN7cutlass13device_kernelINS_4gemm6kernel13GemmUniversalIN4cute5tupleIJiiiiEEENS1_10collective13CollectiveMmaINS1_34MainloopSm90TmaGmmaWarpSpecializedILi4ENS5_IJNS4_1CILi2EEENSA_ILi1EEESC_EEENS1_32KernelTmaWarpSpecializedPingpongEEENS5_IJNSA_ILi64EEENSA_ILi128EEESH_EEENS_6half_tENS5_IJlSC_lEEESJ_SK_NS4_8TiledMMAINS4_8MMA_AtomIJNS4_4SM904GMMA26MMA_64x128x16_F32F16F16_SSILNSO_5MajorE0ELSQ_0ELNSO_7ScaleInE1ELSR_1EEEEEENS4_6LayoutINS5_IJSC_SC_SC_EEENS5_IJNSA_ILi0EEESW_SW_EEEEENS5_IJNS4_10UnderscoreESZ_SZ_EEEEENS4_13SM90_TMA_LOADENS4_14ComposedLayoutINS4_7SwizzleILi3ELi4ELi3EEENS4_18smem_ptr_flag_bitsILi16EEENSU_INS5_IJNSA_ILi8EEESG_EEENS5_IJSG_SC_EEEEEEEvNS4_8identityENS4_23SM90_TMA_LOAD_MULTICASTES1C_vS1D_EENS_8epilogue10collective6detail29Sm90TmaWarpSpecializedAdapterINS1H_15DefaultEpilogueISJ_SK_SK_NS1G_6thread17LinearCombinationISJ_Li1EffLNS1L_9ScaleType4KindE0ELNS_15FloatRoundStyleE2ESJ_EENS1_15EpilogueDefaultEEEEEvvEEEEvNT_6ParamsE,"aw",@nobits
	.sectionflags	@""
	.align	16
	.zero		1024


//--------------------- .nv.shared.reserved.0     --------------------------
	.section	.nv.shared.reserved.0,"aw",@nobits
	.weak		__nv_reservedSMEM_offset_0_alias
	.size		__nv_reservedSMEM_offset_0_alias, 0, 0
	.other		__nv_reservedSMEM_offset_0_alias,@"STO_CUDA_RESERVED_SHARED STV_DEFAULT"
__nv_reservedSMEM_offset_0_alias:
	.zero		0


//--------------------- .nv.global                --------------------------
	.section	.nv.global,"aw",@nobits
.nv.global:
	.type		_ZN39_INTERNAL_10116979_4_k_cu_2cd9a14c_38924cute1_E,@object
	.size		_ZN39_INTERNAL_10116979_4_k_cu_2cd9a14c_38924cute1_E,(_ZN39_INTERNAL_10116979_4_k_cu_2cd9a14c_38924cuda3std3__45__cpo6cbeginE - _ZN39_INTERNAL_10116979_4_k_cu_2cd9a14c_38924cute1_E)
_ZN39_INTERNAL_10116979_4_k_cu_2cd9a14c_38924cute1_E:
	.zero		1
	.type		_ZN39_INTERNAL_10116979_4_k_cu_2cd9a14c_38924cuda3std3__45__cpo6cbeginE,@object
	.size		_ZN39_INTERNAL_10116979_4_k_cu_2cd9a14c_38924cuda3std3__45__cpo6cbeginE,(_ZN39_INTERNAL_10116979_4_k_cu_2cd9a14c_38924cuda3std3__48in_placeE - _ZN39_INTERNAL_10116979_4_k_cu_2cd9a14c_38924cuda3std3__45__cpo6cbeginE)
_ZN39_INTERNAL_10116979_4_k_cu_2cd9a14c_38924cuda3std3__45__cpo6cbeginE:
	.zero		1
	.type		_ZN39_INTERNAL_10116979_4_k_cu_2cd9a14c_38924cuda3std3__48in_placeE,@object
	.size		_ZN39_INTERNAL_10116979_4_k_cu_2cd9a14c_38924cuda3std3__48in_placeE,(_ZN39_INTERNAL_10116979_4_k_cu_2cd9a14c_38924cuda3std6ranges3__45__cpo9iter_moveE - _ZN39_INTERNAL_10116979_4_k_cu_2cd9a14c_38924cuda3std3__48in_placeE)
_ZN39_INTERNAL_10116979_4_k_cu_2cd9a14c_38924cuda3std3__48in_placeE:
	.zero		1
	.type		_ZN39_INTERNAL_10116979_4_k_cu_2cd9a14c_38924cuda3std6ranges3__45__cpo9iter_moveE,@object
	.size		_ZN39_INTERNAL_10116979_4_k_cu_2cd9a14c_38924cuda3std6ranges3__45__cpo9iter_moveE,(_ZN39_INTERNAL_10116979_4_k_cu_2cd9a14c_38924cuda3std3__45__cpo5beginE - _ZN39_INTERNAL_10116979_4_k_cu_2cd9a14c_38924cuda3std6ranges3__45__cpo9iter_moveE)
_ZN39_INTERNAL_10116979_4_k_cu_2cd9a14c_38924cuda3std6ranges3__45__cpo9iter_moveE:
	.zero		1
	.type		_ZN39_INTERNAL_10116979_4_k_cu_2cd9a14c_38924cuda3std3__45__cpo5beginE,@object
	.size		_ZN39_INTERNAL_10116979_4_k_cu_2cd9a14c_38924cuda3std3__45__cpo5beginE,(_ZN39_INTERNAL_10116979_4_k_cu_2cd9a14c_38924cuda3std3__441_GLOBAL__N__10116979_4_k_cu_2cd9a14c_38926ignoreE - _ZN39_INTERNAL_10116979_4_k_cu_2cd9a14c_38924cuda3std3__45__cpo5beginE)
_ZN39_INTERNAL_10116979_4_k_cu_2cd9a14c_38924cuda3std3__45__cpo5beginE:
	.zero		1
	.type		_ZN39_INTERNAL_10116979_4_k_cu_2cd9a14c_38924cuda3std3__441_GLOBAL__N__10116979_4_k_cu_2cd9a14c_38926ignoreE,@object
	.size		_ZN39_INTERNAL_10116979_4_k_cu_2cd9a14c_38924cuda3std3__441_GLOBAL__N__10116979_4_k_cu_2cd9a14c_38926ignoreE,(_ZN39_INTERNAL_10116979_4_k_cu_2cd9a14c_38924cute7productE - _ZN39_INTERNAL_10116979_4_k_cu_2cd9a14c_38924cuda3std3__441_GLOBAL__N__10116979_4_k_cu_2cd9a14c_38926ignoreE)
_ZN39_INTERNAL_10116979_4_k_cu_2cd9a14c_38924cuda3std3__441_GLOBAL__N__10116979_4_k_cu_2cd9a14c_38926ignoreE:
	.zero		1
	.type		_ZN39_INTERNAL_10116979_4_k_cu_2cd9a14c_38924cute7productE,@object
	.size		_ZN39_INTERNAL_10116979_4_k_cu_2cd9a14c_38924cute7productE,(_ZN39_INTERNAL_10116979_4_k_cu_2cd9a14c_38924cuda3std3__45__cpo3endE - _ZN39_INTERNAL_10116979_4_k_cu_2cd9a14c_38924cute7productE)
_ZN39_INTERNAL_10116979_4_k_cu_2cd9a14c_38924cute7productE:
	.zero		1
	.type		_ZN39_INTERNAL_10116979_4_k_cu_2cd9a14c_38924cuda3std3__45__cpo3endE,@object
	.size		_ZN39_INTERNAL_10116979_4_k_cu_2cd9a14c_38924cuda3std3__45__cpo3endE,(_ZN39_INTERNAL_10116979_4_k_cu_2cd9a14c_38924cuda3std3__419piecewise_constructE - _ZN39_INTERNAL_10116979_4_k_cu_2cd9a14c_38924cuda3std3__45__cpo3endE)
_ZN39_INTERNAL_10116979_4_k_cu_2cd9a14c_38924cuda3std3__45__cpo3endE:
	.zero		1
	.type		_ZN39_INTERNAL_10116979_4_k_cu_2cd9a14c_38924cuda3std3__419piecewise_constructE,@object
	.size		_ZN39_INTERNAL_10116979_4_k_cu_2cd9a14c_38924cuda3std3__419piecewise_constructE,(_ZN39_INTERNAL_10116979_4_k_cu_2cd9a14c_38924cuda3std3__45__cpo4cendE - _ZN39_INTERNAL_10116979_4_k_cu_2cd9a14c_38924cuda3std3__419piecewise_constructE)
_ZN39_INTERNAL_10116979_4_k_cu_2cd9a14c_38924cuda3std3__419piecewise_constructE:
	.zero		1
	.type		_ZN39_INTERNAL_10116979_4_k_cu_2cd9a14c_38924cuda3std3__45__cpo4cendE,@object
	.size		_ZN39_INTERNAL_10116979_4_k_cu_2cd9a14c_38924cuda3std3__45__cpo4cendE,(_ZN39_INTERNAL_10116979_4_k_cu_2cd9a14c_38924cuda3std6ranges3__45__cpo4swapE - _ZN39_INTERNAL_10116979_4_k_cu_2cd9a14c_38924cuda3std3__45__cpo4cendE)
_ZN39_INTERNAL_10116979_4_k_cu_2cd9a14c_38924cuda3std3__45__cpo4cendE:
	.zero		1
	.type		_ZN39_INTERNAL_10116979_4_k_cu_2cd9a14c_38924cuda3std6ranges3__45__cpo4swapE,@object
	.size		_ZN39_INTERNAL_10116979_4_k_cu_2cd9a14c_38924cuda3std6ranges3__45__cpo4swapE,(.L_8 - _ZN39_INTERNAL_10116979_4_k_cu_2cd9a14c_38924cuda3std6ranges3__45__cpo4swapE)
_ZN39_INTERNAL_10116979_4_k_cu_2cd9a14c_38924cuda3std6ranges3__45__cpo4swapE:
	.zero		1
.L_8:


//--------------------- .nv.constant0._ZN7cutlass13device_kernelINS_4gemm6kernel13GemmUniversalIN4cute5tupleIJiiiiEEENS1_10collective13CollectiveMmaINS1_34MainloopSm90TmaGmmaWarpSpecializedILi4ENS5_IJNS4_1CILi2EEENSA_ILi1EEESC_EEENS1_32KernelTmaWarpSpecializedPingpongEEENS5_IJNSA_ILi64EEENSA_ILi128EEESH_EEENS_6half_tENS5_IJlSC_lEEESJ_SK_NS4_8TiledMMAINS4_8MMA_AtomIJNS4_4SM904GMMA26MMA_64x128x16_F32F16F16_SSILNSO_5MajorE0ELSQ_0ELNSO_7ScaleInE1ELSR_1EEEEEENS4_6LayoutINS5_IJSC_SC_SC_EEENS5_IJNSA_ILi0EEESW_SW_EEEEENS5_IJNS4_10UnderscoreESZ_SZ_EEEEENS4_13SM90_TMA_LOADENS4_14ComposedLayoutINS4_7SwizzleILi3ELi4ELi3EEENS4_18smem_ptr_flag_bitsILi16EEENSU_INS5_IJNSA_ILi8EEESG_EEENS5_IJSG_SC_EEEEEEEvNS4_8identityENS4_23SM90_TMA_LOAD_MULTICASTES1C_vS1D_EENS_8epilogue10collective6detail29Sm90TmaWarpSpecializedAdapterINS1H_15DefaultEpilogueISJ_SK_SK_NS1G_6thread17LinearCombinationISJ_Li1EffLNS1L_9ScaleType4KindE0ELNS_15FloatRoundStyleE2ESJ_EENS1_15EpilogueDefaultEEEEEvvEEEEvNT_6ParamsE --------------------------
	.section	.nv.constant0._ZN7cutlass13device_kernelINS_4gemm6kernel13GemmUniversalIN4cute5tupleIJiiiiEEENS1_10collective13CollectiveMmaINS1_34MainloopSm90TmaGmmaWarpSpecializedILi4ENS5_IJNS4_1CILi2EEENSA_ILi1EEESC_EEENS1_32KernelTmaWarpSpecializedPingpongEEENS5_IJNSA_ILi64EEENSA_ILi128EEESH_EEENS_6half_tENS5_IJlSC_lEEESJ_SK_NS4_8TiledMMAINS4_8MMA_AtomIJNS4_4SM904GMMA26MMA_64x128x16_F32F16F16_SSILNSO_5MajorE0ELSQ_0ELNSO_7ScaleInE1ELSR_1EEEEEENS4_6LayoutINS5_IJSC_SC_SC_EEENS5_IJNSA_ILi0EEESW_SW_EEEEENS5_IJNS4_10UnderscoreESZ_SZ_EEEEENS4_13SM90_TMA_LOADENS4_14ComposedLayoutINS4_7SwizzleILi3ELi4ELi3EEENS4_18smem_ptr_flag_bitsILi16EEENSU_INS5_IJNSA_ILi8EEESG_EEENS5_IJSG_SC_EEEEEEEvNS4_8identityENS4_23SM90_TMA_LOAD_MULTICASTES1C_vS1D_EENS_8epilogue10collective6detail29Sm90TmaWarpSpecializedAdapterINS1H_15DefaultEpilogueISJ_SK_SK_NS1G_6thread17LinearCombinationISJ_Li1EffLNS1L_9ScaleType4KindE0ELNS_15FloatRoundStyleE2ESJ_EENS1_15EpilogueDefaultEEEEEvvEEEEvNT_6ParamsE,"a",@progbits
	.sectionflags	@""
	.align	4
.nv.constant0._ZN7cutlass13device_kernelINS_4gemm6kernel13GemmUniversalIN4cute5tupleIJiiiiEEENS1_10collective13CollectiveMmaINS1_34MainloopSm90TmaGmmaWarpSpecializedILi4ENS5_IJNS4_1CILi2EEENSA_ILi1EEESC_EEENS1_32KernelTmaWarpSpecializedPingpongEEENS5_IJNSA_ILi64EEENSA_ILi128EEESH_EEENS_6half_tENS5_IJlSC_lEEESJ_SK_NS4_8TiledMMAINS4_8MMA_AtomIJNS4_4SM904GMMA26MMA_64x128x16_F32F16F16_SSILNSO_5MajorE0ELSQ_0ELNSO_7ScaleInE1ELSR_1EEEEEENS4_6LayoutINS5_IJSC_SC_SC_EEENS5_IJNSA_ILi0EEESW_SW_EEEEENS5_IJNS4_10UnderscoreESZ_SZ_EEEEENS4_13SM90_TMA_LOADENS4_14ComposedLayoutINS4_7SwizzleILi3ELi4ELi3EEENS4_18smem_ptr_flag_bitsILi16EEENSU_INS5_IJNSA_ILi8EEESG_EEENS5_IJSG_SC_EEEEEEEvNS4_8identityENS4_23SM90_TMA_LOAD_MULTICASTES1C_vS1D_EENS_8epilogue10collective6detail29Sm90TmaWarpSpecializedAdapterINS1H_15DefaultEpilogueISJ_SK_SK_NS1G_6thread17LinearCombinationISJ_Li1EffLNS1L_9ScaleType4KindE0ELNS_15FloatRoundStyleE2ESJ_EENS1_15EpilogueDefaultEEEEEvvEEEEvNT_6ParamsE:
	.zero		1664


//--------------------- SYMBOLS --------------------------

	.type		.nv.reservedSmem.offset0,@object
	.size		.nv.reservedSmem.offset0,0x4
	.type		__assertfail,@function
